//
// Generated by NVIDIA NVVM Compiler
//
// Compiler Build ID: CL-36424714
// Cuda compilation tools, release 13.0, V13.0.88
// Based on NVVM 20.0.0
//

.version 9.0
.target sm_100
.address_size 64

	// .globl	_Z11rope_kernelP6__halfS0_PKS_S2_iiiiifi
.extern .func  (.param .b32 func_retval0) vprintf
(
	.param .b64 vprintf_param_0,
	.param .b64 vprintf_param_1
)
;
.global .align 1 .b8 $str[101] = {91, 84, 69, 65, 77, 95, 72, 79, 76, 69, 95, 80, 85, 78, 67, 72, 93, 32, 65, 78, 71, 76, 69, 83, 32, 112, 111, 115, 61, 37, 117, 44, 32, 100, 105, 109, 95, 112, 97, 105, 114, 61, 37, 100, 44, 32, 116, 104, 101, 116, 97, 61, 37, 46, 54, 102, 44, 32, 99, 111, 115, 61, 37, 46, 54, 102, 44, 32, 115, 105, 110, 61, 37, 46, 54, 102, 44, 32, 100, 105, 109, 61, 37, 100, 44, 32, 105, 110, 118, 95, 102, 114, 101, 113, 61, 37, 46, 54, 102, 10};
.global .align 4 .b8 __cudart_i2opi_f[24] = {65, 144, 67, 60, 153, 149, 98, 219, 192, 221, 52, 245, 209, 87, 39, 252, 41, 21, 68, 78, 110, 131, 249, 162};

.visible .entry _Z11rope_kernelP6__halfS0_PKS_S2_iiiiifi(
	.param .u64 .ptr .align 1 _Z11rope_kernelP6__halfS0_PKS_S2_iiiiifi_param_0,
	.param .u64 .ptr .align 1 _Z11rope_kernelP6__halfS0_PKS_S2_iiiiifi_param_1,
	.param .u64 .ptr .align 1 _Z11rope_kernelP6__halfS0_PKS_S2_iiiiifi_param_2,
	.param .u64 .ptr .align 1 _Z11rope_kernelP6__halfS0_PKS_S2_iiiiifi_param_3,
	.param .u32 _Z11rope_kernelP6__halfS0_PKS_S2_iiiiifi_param_4,
	.param .u32 _Z11rope_kernelP6__halfS0_PKS_S2_iiiiifi_param_5,
	.param .u32 _Z11rope_kernelP6__halfS0_PKS_S2_iiiiifi_param_6,
	.param .u32 _Z11rope_kernelP6__halfS0_PKS_S2_iiiiifi_param_7,
	.param .u32 _Z11rope_kernelP6__halfS0_PKS_S2_iiiiifi_param_8,
	.param .f32 _Z11rope_kernelP6__halfS0_PKS_S2_iiiiifi_param_9,
	.param .u32 _Z11rope_kernelP6__halfS0_PKS_S2_iiiiifi_param_10
)
{
	.local .align 4 .b8 	__local_depot0[28];
	.reg .b64 	%SP;
	.reg .b64 	%SPL;
	.reg .pred 	%p<36>;
	.reg .b16 	%rs<9>;
	.reg .b32 	%r<72>;
	.reg .b32 	%f<125>;
	.reg .b64 	%rd<35>;
	.reg .b64 	%fd<3>;

	mov.u64 	%SPL, __local_depot0;
	ld.param.u64 	%rd9, [_Z11rope_kernelP6__halfS0_PKS_S2_iiiiifi_param_0];
	ld.param.u64 	%rd10, [_Z11rope_kernelP6__halfS0_PKS_S2_iiiiifi_param_1];
	ld.param.u64 	%rd11, [_Z11rope_kernelP6__halfS0_PKS_S2_iiiiifi_param_2];
	ld.param.u64 	%rd12, [_Z11rope_kernelP6__halfS0_PKS_S2_iiiiifi_param_3];
	ld.param.u32 	%r22, [_Z11rope_kernelP6__halfS0_PKS_S2_iiiiifi_param_5];
	ld.param.u32 	%r19, [_Z11rope_kernelP6__halfS0_PKS_S2_iiiiifi_param_6];
	ld.param.u32 	%r20, [_Z11rope_kernelP6__halfS0_PKS_S2_iiiiifi_param_7];
	ld.param.u32 	%r21, [_Z11rope_kernelP6__halfS0_PKS_S2_iiiiifi_param_8];
	ld.param.f32 	%f18, [_Z11rope_kernelP6__halfS0_PKS_S2_iiiiifi_param_9];
	ld.param.u32 	%r23, [_Z11rope_kernelP6__halfS0_PKS_S2_iiiiifi_param_10];
	add.u64 	%rd1, %SPL, 0;
	mov.u32 	%r1, %ctaid.x;
	mov.u32 	%r2, %ctaid.y;
	mov.u32 	%r3, %tid.x;
	setp.ge.s32 	%p1, %r1, %r22;
	shr.u32 	%r24, %r23, 31;
	add.s32 	%r25, %r23, %r24;
	shr.s32 	%r26, %r25, 1;
	setp.ge.s32 	%p2, %r3, %r26;
	or.pred  	%p3, %p1, %p2;
	mov.f32 	%f123, 0f3F800000;
	@%p3 bra 	$L__BB0_21;
	shl.b32 	%r4, %r3, 1;
	cvt.rn.f32.u32 	%f20, %r4;
	cvt.rn.f32.s32 	%f21, %r21;
	div.rn.f32 	%f22, %f20, %f21;
	mul.f32 	%f23, %f22, 0f3F000000;
	cvt.rzi.f32.f32 	%f24, %f23;
	add.f32 	%f25, %f24, %f24;
	sub.f32 	%f26, %f22, %f25;
	abs.f32 	%f2, %f26;
	abs.f32 	%f3, %f18;
	setp.lt.f32 	%p4, %f3, 0f00800000;
	mul.f32 	%f27, %f3, 0f4B800000;
	selp.f32 	%f28, %f27, %f3, %p4;
	selp.f32 	%f29, 0fC1C00000, 0f00000000, %p4;
	mov.b32 	%r27, %f28;
	add.s32 	%r28, %r27, -1060439283;
	and.b32  	%r29, %r28, -8388608;
	sub.s32 	%r30, %r27, %r29;
	mov.b32 	%f30, %r30;
	cvt.rn.f32.s32 	%f31, %r29;
	fma.rn.f32 	%f32, %f31, 0f34000000, %f29;
	add.f32 	%f33, %f30, 0fBF800000;
	add.f32 	%f34, %f30, 0f3F800000;
	rcp.approx.ftz.f32 	%f35, %f34;
	add.f32 	%f36, %f33, %f33;
	mul.f32 	%f37, %f36, %f35;
	mul.f32 	%f38, %f37, %f37;
	sub.f32 	%f39, %f33, %f37;
	add.f32 	%f40, %f39, %f39;
	neg.f32 	%f41, %f37;
	fma.rn.f32 	%f42, %f41, %f33, %f40;
	mul.rn.f32 	%f43, %f35, %f42;
	fma.rn.f32 	%f44, %f38, 0f3A2C32E4, 0f3B52E7DB;
	fma.rn.f32 	%f45, %f44, %f38, 0f3C93BB73;
	fma.rn.f32 	%f46, %f45, %f38, 0f3DF6384F;
	mul.rn.f32 	%f47, %f46, %f38;
	fma.rn.f32 	%f48, %f37, 0f3FB8AA3B, %f32;
	sub.f32 	%f49, %f32, %f48;
	fma.rn.f32 	%f50, %f37, 0f3FB8AA3B, %f49;
	fma.rn.f32 	%f51, %f43, 0f3FB8AA3B, %f50;
	fma.rn.f32 	%f52, %f37, 0f32A55E34, %f51;
	mul.f32 	%f53, %f47, 0f40400000;
	fma.rn.f32 	%f54, %f53, %f43, %f52;
	fma.rn.f32 	%f55, %f47, %f37, %f54;
	add.rn.f32 	%f56, %f48, %f55;
	neg.f32 	%f57, %f48;
	add.rn.f32 	%f58, %f56, %f57;
	neg.f32 	%f59, %f58;
	add.rn.f32 	%f60, %f55, %f59;
	mul.rn.f32 	%f61, %f56, %f22;
	neg.f32 	%f62, %f61;
	fma.rn.f32 	%f63, %f56, %f22, %f62;
	fma.rn.f32 	%f64, %f60, %f22, %f63;
	cvt.rni.f32.f32 	%f65, %f61;
	sub.f32 	%f66, %f61, %f65;
	add.f32 	%f67, %f66, %f64;
	fma.rn.f32 	%f68, %f67, 0f391FCB8E, 0f3AAF85ED;
	fma.rn.f32 	%f69, %f68, %f67, 0f3C1D9856;
	fma.rn.f32 	%f70, %f69, %f67, 0f3D6357BB;
	fma.rn.f32 	%f71, %f70, %f67, 0f3E75FDEC;
	fma.rn.f32 	%f72, %f71, %f67, 0f3F317218;
	fma.rn.f32 	%f73, %f72, %f67, 0f3F800000;
	cvt.rzi.s32.f32 	%r31, %f65;
	setp.gt.f32 	%p5, %f65, 0f00000000;
	selp.b32 	%r32, 0, -2097152000, %p5;
	add.s32 	%r33, %r32, 2130706432;
	mov.b32 	%f74, %r33;
	mul.f32 	%f75, %f73, %f74;
	shl.b32 	%r34, %r31, 23;
	sub.s32 	%r35, %r34, %r32;
	mov.b32 	%f76, %r35;
	mul.f32 	%f77, %f75, %f76;
	abs.f32 	%f78, %f61;
	setp.gt.f32 	%p6, %f78, 0f43180000;
	setp.lt.f32 	%p7, %f61, 0f00000000;
	selp.f32 	%f79, 0f00000000, 0f7F800000, %p7;
	selp.f32 	%f4, %f79, %f77, %p6;
	setp.eq.f32 	%p8, %f18, 0f3F800000;
	setp.eq.f32 	%p9, %f22, 0f00000000;
	or.pred  	%p10, %p8, %p9;
	@%p10 bra 	$L__BB0_9;
	setp.num.f32 	%p11, %f3, %f3;
	abs.f32 	%f80, %f22;
	setp.num.f32 	%p12, %f80, %f80;
	and.pred  	%p13, %p11, %p12;
	@%p13 bra 	$L__BB0_4;
	add.rn.f32 	%f123, %f18, %f22;
	bra.uni 	$L__BB0_9;
$L__BB0_4:
	setp.neu.f32 	%p14, %f18, 0f00000000;
	setp.neu.f32 	%p15, %f3, 0f7F800000;
	and.pred  	%p16, %p14, %p15;
	@%p16 bra 	$L__BB0_6;
	setp.neu.f32 	%p23, %f2, 0f3F800000;
	add.f32 	%f85, %f18, %f18;
	mov.b32 	%r36, %f85;
	setp.lt.f32 	%p24, %f22, 0f00000000;
	xor.b32  	%r37, %r36, 2139095040;
	selp.b32 	%r38, %r37, %r36, %p24;
	and.b32  	%r39, %r38, 2147483647;
	selp.b32 	%r40, %r39, %r38, %p23;
	mov.b32 	%f123, %r40;
	bra.uni 	$L__BB0_9;
$L__BB0_6:
	setp.eq.f32 	%p17, %f18, 0fBF800000;
	setp.eq.f32 	%p18, %f80, 0f7F800000;
	and.pred  	%p19, %p17, %p18;
	@%p19 bra 	$L__BB0_9;
	setp.geu.f32 	%p20, %f18, 0f00000000;
	mov.f32 	%f123, %f4;
	@%p20 bra 	$L__BB0_9;
	setp.neu.f32 	%p21, %f2, 0f3F800000;
	neg.f32 	%f82, %f4;
	selp.f32 	%f83, %f4, %f82, %p21;
	cvt.rmi.f32.f32 	%f84, %f22;
	setp.neu.f32 	%p22, %f22, %f84;
	selp.f32 	%f123, 0f7FFFFFFF, %f83, %p22;
$L__BB0_9:
	rcp.rn.f32 	%f86, %f123;
	cvt.rn.f32.u32 	%f87, %r1;
	mul.f32 	%f10, %f86, %f87;
	mul.f32 	%f88, %f10, 0f3F22F983;
	cvt.rni.s32.f32 	%r71, %f88;
	cvt.rn.f32.s32 	%f89, %r71;
	fma.rn.f32 	%f90, %f89, 0fBFC90FDA, %f10;
	fma.rn.f32 	%f91, %f89, 0fB3A22168, %f90;
	fma.rn.f32 	%f124, %f89, 0fA7C234C5, %f91;
	abs.f32 	%f12, %f10;
	setp.ltu.f32 	%p25, %f12, 0f47CE4780;
	@%p25 bra 	$L__BB0_17;
	setp.neu.f32 	%p26, %f12, 0f7F800000;
	@%p26 bra 	$L__BB0_12;
	mov.f32 	%f94, 0f00000000;
	mul.rn.f32 	%f124, %f10, %f94;
	mov.b32 	%r71, 0;
	bra.uni 	$L__BB0_17;
$L__BB0_12:
	mov.b32 	%r6, %f10;
	shl.b32 	%r42, %r6, 8;
	or.b32  	%r7, %r42, -2147483648;
	mov.b64 	%rd34, 0;
	mov.b32 	%r68, 0;
	mov.u64 	%rd32, __cudart_i2opi_f;
	mov.u64 	%rd33, %rd1;
$L__BB0_13:
	.pragma "nounroll";
	ld.global.nc.u32 	%r43, [%rd32];
	mad.wide.u32 	%rd16, %r43, %r7, %rd34;
	shr.u64 	%rd34, %rd16, 32;
	st.local.u32 	[%rd33], %rd16;
	add.s32 	%r68, %r68, 1;
	add.s64 	%rd33, %rd33, 4;
	add.s64 	%rd32, %rd32, 4;
	setp.ne.s32 	%p27, %r68, 6;
	@%p27 bra 	$L__BB0_13;
	shr.u32 	%r44, %r6, 23;
	st.local.u32 	[%rd1+24], %rd34;
	and.b32  	%r10, %r44, 31;
	and.b32  	%r45, %r44, 224;
	add.s32 	%r46, %r45, -128;
	shr.u32 	%r47, %r46, 5;
	mul.wide.u32 	%rd17, %r47, 4;
	sub.s64 	%rd8, %rd1, %rd17;
	ld.local.u32 	%r69, [%rd8+24];
	ld.local.u32 	%r70, [%rd8+20];
	setp.eq.s32 	%p28, %r10, 0;
	@%p28 bra 	$L__BB0_16;
	shf.l.wrap.b32 	%r69, %r70, %r69, %r10;
	ld.local.u32 	%r48, [%rd8+16];
	shf.l.wrap.b32 	%r70, %r48, %r70, %r10;
$L__BB0_16:
	shr.u32 	%r49, %r69, 30;
	shf.l.wrap.b32 	%r50, %r70, %r69, 2;
	shl.b32 	%r51, %r70, 2;
	shr.u32 	%r52, %r50, 31;
	add.s32 	%r53, %r52, %r49;
	neg.s32 	%r54, %r53;
	setp.lt.s32 	%p29, %r6, 0;
	selp.b32 	%r71, %r54, %r53, %p29;
	xor.b32  	%r55, %r50, %r6;
	shr.s32 	%r56, %r50, 31;
	xor.b32  	%r57, %r56, %r50;
	xor.b32  	%r58, %r56, %r51;
	cvt.u64.u32 	%rd18, %r57;
	shl.b64 	%rd19, %rd18, 32;
	cvt.u64.u32 	%rd20, %r58;
	or.b64  	%rd21, %rd19, %rd20;
	cvt.rn.f64.s64 	%fd1, %rd21;
	mul.f64 	%fd2, %fd1, 0d3BF921FB54442D19;
	cvt.rn.f32.f64 	%f92, %fd2;
	neg.f32 	%f93, %f92;
	setp.lt.s32 	%p30, %r55, 0;
	selp.f32 	%f124, %f93, %f92, %p30;
$L__BB0_17:
	mul.f32 	%f95, %f124, %f124;
	fma.rn.f32 	%f96, %f95, 0f37CBAC00, 0fBAB607ED;
	fma.rn.f32 	%f97, %f96, %f95, 0f3D2AAABB;
	fma.rn.f32 	%f98, %f97, %f95, 0fBEFFFFFF;
	fma.rn.f32 	%f99, %f98, %f95, 0f3F800000;
	fma.rn.f32 	%f100, %f95, %f124, 0f00000000;
	fma.rn.f32 	%f101, %f95, 0fB94D4153, 0f3C0885E4;
	fma.rn.f32 	%f102, %f101, %f95, 0fBE2AAAA8;
	fma.rn.f32 	%f103, %f102, %f100, %f124;
	and.b32  	%r60, %r71, 1;
	setp.eq.b32 	%p31, %r60, 1;
	selp.f32 	%f104, %f99, %f103, %p31;
	selp.f32 	%f105, %f103, %f99, %p31;
	and.b32  	%r61, %r71, 2;
	setp.eq.s32 	%p32, %r61, 0;
	neg.f32 	%f106, %f104;
	selp.f32 	%f16, %f104, %f106, %p32;
	add.s32 	%r62, %r71, 1;
	and.b32  	%r63, %r62, 2;
	setp.eq.s32 	%p33, %r63, 0;
	neg.f32 	%f107, %f105;
	selp.f32 	%f17, %f105, %f107, %p33;
	setp.ge.s32 	%p34, %r2, %r19;
	@%p34 bra 	$L__BB0_19;
	mad.lo.s32 	%r64, %r19, %r1, %r2;
	mad.lo.s32 	%r65, %r64, %r21, %r4;
	cvta.to.global.u64 	%rd22, %rd11;
	mul.wide.s32 	%rd23, %r65, 2;
	add.s64 	%rd24, %rd22, %rd23;
	ld.global.u16 	%rs1, [%rd24];
	ld.global.u16 	%rs2, [%rd24+2];
	// begin inline asm
	{  cvt.f32.f16 %f108, %rs1;}

	// end inline asm
	// begin inline asm
	{  cvt.f32.f16 %f109, %rs2;}

	// end inline asm
	mul.f32 	%f112, %f17, %f108;
	mul.f32 	%f113, %f16, %f109;
	sub.f32 	%f110, %f112, %f113;
	// begin inline asm
	{  cvt.rn.f16.f32 %rs3, %f110;}

	// end inline asm
	cvta.to.global.u64 	%rd25, %rd9;
	add.s64 	%rd26, %rd25, %rd23;
	st.global.u16 	[%rd26], %rs3;
	mul.f32 	%f114, %f17, %f109;
	fma.rn.f32 	%f111, %f16, %f108, %f114;
	// begin inline asm
	{  cvt.rn.f16.f32 %rs4, %f111;}

	// end inline asm
	st.global.u16 	[%rd26+2], %rs4;
$L__BB0_19:
	setp.ge.s32 	%p35, %r2, %r20;
	@%p35 bra 	$L__BB0_21;
	mad.lo.s32 	%r66, %r20, %r1, %r2;
	mad.lo.s32 	%r67, %r66, %r21, %r4;
	cvta.to.global.u64 	%rd27, %rd12;
	mul.wide.s32 	%rd28, %r67, 2;
	add.s64 	%rd29, %rd27, %rd28;
	ld.global.u16 	%rs5, [%rd29];
	ld.global.u16 	%rs6, [%rd29+2];
	// begin inline asm
	{  cvt.f32.f16 %f115, %rs5;}

	// end inline asm
	// begin inline asm
	{  cvt.f32.f16 %f116, %rs6;}

	// end inline asm
	mul.f32 	%f119, %f17, %f115;
	mul.f32 	%f120, %f16, %f116;
	sub.f32 	%f117, %f119, %f120;
	// begin inline asm
	{  cvt.rn.f16.f32 %rs7, %f117;}

	// end inline asm
	cvta.to.global.u64 	%rd30, %rd10;
	add.s64 	%rd31, %rd30, %rd28;
	st.global.u16 	[%rd31], %rs7;
	mul.f32 	%f121, %f17, %f116;
	fma.rn.f32 	%f118, %f16, %f115, %f121;
	// begin inline asm
	{  cvt.rn.f16.f32 %rs8, %f118;}

	// end inline asm
	st.global.u16 	[%rd31+2], %rs8;
$L__BB0_21:
	ret;

}
	// .globl	_Z22rope_single_pos_kernelP6__halfS0_iiijfi
.visible .entry _Z22rope_single_pos_kernelP6__halfS0_iiijfi(
	.param .u64 .ptr .align 1 _Z22rope_single_pos_kernelP6__halfS0_iiijfi_param_0,
	.param .u64 .ptr .align 1 _Z22rope_single_pos_kernelP6__halfS0_iiijfi_param_1,
	.param .u32 _Z22rope_single_pos_kernelP6__halfS0_iiijfi_param_2,
	.param .u32 _Z22rope_single_pos_kernelP6__halfS0_iiijfi_param_3,
	.param .u32 _Z22rope_single_pos_kernelP6__halfS0_iiijfi_param_4,
	.param .u32 _Z22rope_single_pos_kernelP6__halfS0_iiijfi_param_5,
	.param .f32 _Z22rope_single_pos_kernelP6__halfS0_iiijfi_param_6,
	.param .u32 _Z22rope_single_pos_kernelP6__halfS0_iiijfi_param_7
)
{
	.local .align 16 .b8 	__local_depot1[80];
	.reg .b64 	%SP;
	.reg .b64 	%SPL;
	.reg .pred 	%p<39>;
	.reg .b16 	%rs<9>;
	.reg .b32 	%r<72>;
	.reg .b32 	%f<125>;
	.reg .b64 	%rd<33>;
	.reg .b64 	%fd<7>;

	mov.u64 	%SPL, __local_depot1;
	cvta.local.u64 	%SP, %SPL;
	ld.param.u64 	%rd9, [_Z22rope_single_pos_kernelP6__halfS0_iiijfi_param_0];
	ld.param.u64 	%rd10, [_Z22rope_single_pos_kernelP6__halfS0_iiijfi_param_1];
	ld.param.u32 	%r18, [_Z22rope_single_pos_kernelP6__halfS0_iiijfi_param_2];
	ld.param.u32 	%r19, [_Z22rope_single_pos_kernelP6__halfS0_iiijfi_param_3];
	ld.param.u32 	%r20, [_Z22rope_single_pos_kernelP6__halfS0_iiijfi_param_4];
	ld.param.u32 	%r21, [_Z22rope_single_pos_kernelP6__halfS0_iiijfi_param_5];
	ld.param.f32 	%f19, [_Z22rope_single_pos_kernelP6__halfS0_iiijfi_param_6];
	ld.param.u32 	%r22, [_Z22rope_single_pos_kernelP6__halfS0_iiijfi_param_7];
	add.u64 	%rd1, %SPL, 0;
	mov.u32 	%r1, %ctaid.x;
	mov.u32 	%r2, %tid.x;
	shr.u32 	%r23, %r22, 31;
	add.s32 	%r24, %r22, %r23;
	shr.s32 	%r25, %r24, 1;
	setp.ge.s32 	%p1, %r2, %r25;
	mov.f32 	%f123, 0f3F800000;
	@%p1 bra 	$L__BB1_23;
	shl.b32 	%r3, %r2, 1;
	cvt.rn.f32.u32 	%f21, %r3;
	cvt.rn.f32.s32 	%f22, %r20;
	div.rn.f32 	%f23, %f21, %f22;
	mul.f32 	%f24, %f23, 0f3F000000;
	cvt.rzi.f32.f32 	%f25, %f24;
	add.f32 	%f26, %f25, %f25;
	sub.f32 	%f27, %f23, %f26;
	abs.f32 	%f2, %f27;
	abs.f32 	%f3, %f19;
	setp.lt.f32 	%p2, %f3, 0f00800000;
	mul.f32 	%f28, %f3, 0f4B800000;
	selp.f32 	%f29, %f28, %f3, %p2;
	selp.f32 	%f30, 0fC1C00000, 0f00000000, %p2;
	mov.b32 	%r26, %f29;
	add.s32 	%r27, %r26, -1060439283;
	and.b32  	%r28, %r27, -8388608;
	sub.s32 	%r29, %r26, %r28;
	mov.b32 	%f31, %r29;
	cvt.rn.f32.s32 	%f32, %r28;
	fma.rn.f32 	%f33, %f32, 0f34000000, %f30;
	add.f32 	%f34, %f31, 0fBF800000;
	add.f32 	%f35, %f31, 0f3F800000;
	rcp.approx.ftz.f32 	%f36, %f35;
	add.f32 	%f37, %f34, %f34;
	mul.f32 	%f38, %f37, %f36;
	mul.f32 	%f39, %f38, %f38;
	sub.f32 	%f40, %f34, %f38;
	add.f32 	%f41, %f40, %f40;
	neg.f32 	%f42, %f38;
	fma.rn.f32 	%f43, %f42, %f34, %f41;
	mul.rn.f32 	%f44, %f36, %f43;
	fma.rn.f32 	%f45, %f39, 0f3A2C32E4, 0f3B52E7DB;
	fma.rn.f32 	%f46, %f45, %f39, 0f3C93BB73;
	fma.rn.f32 	%f47, %f46, %f39, 0f3DF6384F;
	mul.rn.f32 	%f48, %f47, %f39;
	fma.rn.f32 	%f49, %f38, 0f3FB8AA3B, %f33;
	sub.f32 	%f50, %f33, %f49;
	fma.rn.f32 	%f51, %f38, 0f3FB8AA3B, %f50;
	fma.rn.f32 	%f52, %f44, 0f3FB8AA3B, %f51;
	fma.rn.f32 	%f53, %f38, 0f32A55E34, %f52;
	mul.f32 	%f54, %f48, 0f40400000;
	fma.rn.f32 	%f55, %f54, %f44, %f53;
	fma.rn.f32 	%f56, %f48, %f38, %f55;
	add.rn.f32 	%f57, %f49, %f56;
	neg.f32 	%f58, %f49;
	add.rn.f32 	%f59, %f57, %f58;
	neg.f32 	%f60, %f59;
	add.rn.f32 	%f61, %f56, %f60;
	mul.rn.f32 	%f62, %f57, %f23;
	neg.f32 	%f63, %f62;
	fma.rn.f32 	%f64, %f57, %f23, %f63;
	fma.rn.f32 	%f65, %f61, %f23, %f64;
	cvt.rni.f32.f32 	%f66, %f62;
	sub.f32 	%f67, %f62, %f66;
	add.f32 	%f68, %f67, %f65;
	fma.rn.f32 	%f69, %f68, 0f391FCB8E, 0f3AAF85ED;
	fma.rn.f32 	%f70, %f69, %f68, 0f3C1D9856;
	fma.rn.f32 	%f71, %f70, %f68, 0f3D6357BB;
	fma.rn.f32 	%f72, %f71, %f68, 0f3E75FDEC;
	fma.rn.f32 	%f73, %f72, %f68, 0f3F317218;
	fma.rn.f32 	%f74, %f73, %f68, 0f3F800000;
	cvt.rzi.s32.f32 	%r30, %f66;
	setp.gt.f32 	%p3, %f66, 0f00000000;
	selp.b32 	%r31, 0, -2097152000, %p3;
	add.s32 	%r32, %r31, 2130706432;
	mov.b32 	%f75, %r32;
	mul.f32 	%f76, %f74, %f75;
	shl.b32 	%r33, %r30, 23;
	sub.s32 	%r34, %r33, %r31;
	mov.b32 	%f77, %r34;
	mul.f32 	%f78, %f76, %f77;
	abs.f32 	%f79, %f62;
	setp.gt.f32 	%p4, %f79, 0f43180000;
	setp.lt.f32 	%p5, %f62, 0f00000000;
	selp.f32 	%f80, 0f00000000, 0f7F800000, %p5;
	selp.f32 	%f4, %f80, %f78, %p4;
	setp.eq.f32 	%p6, %f19, 0f3F800000;
	setp.eq.f32 	%p7, %f23, 0f00000000;
	or.pred  	%p8, %p6, %p7;
	@%p8 bra 	$L__BB1_9;
	setp.num.f32 	%p9, %f3, %f3;
	abs.f32 	%f81, %f23;
	setp.num.f32 	%p10, %f81, %f81;
	and.pred  	%p11, %p9, %p10;
	@%p11 bra 	$L__BB1_4;
	add.rn.f32 	%f123, %f19, %f23;
	bra.uni 	$L__BB1_9;
$L__BB1_4:
	setp.neu.f32 	%p12, %f19, 0f00000000;
	setp.neu.f32 	%p13, %f3, 0f7F800000;
	and.pred  	%p14, %p12, %p13;
	@%p14 bra 	$L__BB1_6;
	setp.neu.f32 	%p21, %f2, 0f3F800000;
	add.f32 	%f86, %f19, %f19;
	mov.b32 	%r35, %f86;
	setp.lt.f32 	%p22, %f23, 0f00000000;
	xor.b32  	%r36, %r35, 2139095040;
	selp.b32 	%r37, %r36, %r35, %p22;
	and.b32  	%r38, %r37, 2147483647;
	selp.b32 	%r39, %r38, %r37, %p21;
	mov.b32 	%f123, %r39;
	bra.uni 	$L__BB1_9;
$L__BB1_6:
	setp.eq.f32 	%p15, %f19, 0fBF800000;
	setp.eq.f32 	%p16, %f81, 0f7F800000;
	and.pred  	%p17, %p15, %p16;
	@%p17 bra 	$L__BB1_9;
	setp.geu.f32 	%p18, %f19, 0f00000000;
	mov.f32 	%f123, %f4;
	@%p18 bra 	$L__BB1_9;
	setp.neu.f32 	%p19, %f2, 0f3F800000;
	neg.f32 	%f83, %f4;
	selp.f32 	%f84, %f4, %f83, %p19;
	cvt.rmi.f32.f32 	%f85, %f23;
	setp.neu.f32 	%p20, %f23, %f85;
	selp.f32 	%f123, 0f7FFFFFFF, %f84, %p20;
$L__BB1_9:
	rcp.rn.f32 	%f10, %f123;
	cvt.rn.f32.u32 	%f87, %r21;
	mul.f32 	%f11, %f10, %f87;
	mul.f32 	%f88, %f11, 0f3F22F983;
	cvt.rni.s32.f32 	%r71, %f88;
	cvt.rn.f32.s32 	%f89, %r71;
	fma.rn.f32 	%f90, %f89, 0fBFC90FDA, %f11;
	fma.rn.f32 	%f91, %f89, 0fB3A22168, %f90;
	fma.rn.f32 	%f124, %f89, 0fA7C234C5, %f91;
	abs.f32 	%f13, %f11;
	setp.ltu.f32 	%p23, %f13, 0f47CE4780;
	@%p23 bra 	$L__BB1_17;
	setp.neu.f32 	%p24, %f13, 0f7F800000;
	@%p24 bra 	$L__BB1_12;
	mov.f32 	%f94, 0f00000000;
	mul.rn.f32 	%f124, %f11, %f94;
	mov.b32 	%r71, 0;
	bra.uni 	$L__BB1_17;
$L__BB1_12:
	mov.b32 	%r5, %f11;
	shl.b32 	%r41, %r5, 8;
	or.b32  	%r6, %r41, -2147483648;
	mov.b64 	%rd32, 0;
	mov.b32 	%r68, 0;
	mov.u64 	%rd30, __cudart_i2opi_f;
	mov.u64 	%rd31, %rd1;
$L__BB1_13:
	.pragma "nounroll";
	ld.global.nc.u32 	%r42, [%rd30];
	mad.wide.u32 	%rd14, %r42, %r6, %rd32;
	shr.u64 	%rd32, %rd14, 32;
	st.local.u32 	[%rd31], %rd14;
	add.s32 	%r68, %r68, 1;
	add.s64 	%rd31, %rd31, 4;
	add.s64 	%rd30, %rd30, 4;
	setp.ne.s32 	%p25, %r68, 6;
	@%p25 bra 	$L__BB1_13;
	shr.u32 	%r43, %r5, 23;
	st.local.u32 	[%rd1+24], %rd32;
	and.b32  	%r9, %r43, 31;
	and.b32  	%r44, %r43, 224;
	add.s32 	%r45, %r44, -128;
	shr.u32 	%r46, %r45, 5;
	mul.wide.u32 	%rd15, %r46, 4;
	sub.s64 	%rd8, %rd1, %rd15;
	ld.local.u32 	%r69, [%rd8+24];
	ld.local.u32 	%r70, [%rd8+20];
	setp.eq.s32 	%p26, %r9, 0;
	@%p26 bra 	$L__BB1_16;
	shf.l.wrap.b32 	%r69, %r70, %r69, %r9;
	ld.local.u32 	%r47, [%rd8+16];
	shf.l.wrap.b32 	%r70, %r47, %r70, %r9;
$L__BB1_16:
	shr.u32 	%r48, %r69, 30;
	shf.l.wrap.b32 	%r49, %r70, %r69, 2;
	shl.b32 	%r50, %r70, 2;
	shr.u32 	%r51, %r49, 31;
	add.s32 	%r52, %r51, %r48;
	neg.s32 	%r53, %r52;
	setp.lt.s32 	%p27, %r5, 0;
	selp.b32 	%r71, %r53, %r52, %p27;
	xor.b32  	%r54, %r49, %r5;
	shr.s32 	%r55, %r49, 31;
	xor.b32  	%r56, %r55, %r49;
	xor.b32  	%r57, %r55, %r50;
	cvt.u64.u32 	%rd16, %r56;
	shl.b64 	%rd17, %rd16, 32;
	cvt.u64.u32 	%rd18, %r57;
	or.b64  	%rd19, %rd17, %rd18;
	cvt.rn.f64.s64 	%fd1, %rd19;
	mul.f64 	%fd2, %fd1, 0d3BF921FB54442D19;
	cvt.rn.f32.f64 	%f92, %fd2;
	neg.f32 	%f93, %f92;
	setp.lt.s32 	%p28, %r54, 0;
	selp.f32 	%f124, %f93, %f92, %p28;
$L__BB1_17:
	mul.f32 	%f95, %f124, %f124;
	fma.rn.f32 	%f96, %f95, 0f37CBAC00, 0fBAB607ED;
	fma.rn.f32 	%f97, %f96, %f95, 0f3D2AAABB;
	fma.rn.f32 	%f98, %f97, %f95, 0fBEFFFFFF;
	fma.rn.f32 	%f99, %f98, %f95, 0f3F800000;
	fma.rn.f32 	%f100, %f95, %f124, 0f00000000;
	fma.rn.f32 	%f101, %f95, 0fB94D4153, 0f3C0885E4;
	fma.rn.f32 	%f102, %f101, %f95, 0fBE2AAAA8;
	fma.rn.f32 	%f103, %f102, %f100, %f124;
	and.b32  	%r59, %r71, 1;
	setp.eq.b32 	%p29, %r59, 1;
	selp.f32 	%f104, %f99, %f103, %p29;
	selp.f32 	%f105, %f103, %f99, %p29;
	and.b32  	%r60, %r71, 2;
	setp.eq.s32 	%p30, %r60, 0;
	neg.f32 	%f106, %f104;
	selp.f32 	%f17, %f104, %f106, %p30;
	add.s32 	%r61, %r71, 1;
	and.b32  	%r62, %r61, 2;
	setp.eq.s32 	%p31, %r62, 0;
	neg.f32 	%f107, %f105;
	selp.f32 	%f18, %f105, %f107, %p31;
	setp.ne.s32 	%p32, %r1, 0;
	setp.gt.u32 	%p33, %r2, 3;
	setp.gt.u32 	%p34, %r21, 1;
	or.pred  	%p35, %p33, %p34;
	or.pred  	%p36, %p35, %p32;
	@%p36 bra 	$L__BB1_19;
	add.u64 	%rd20, %SP, 32;
	add.u64 	%rd21, %SPL, 32;
	cvt.f64.f32 	%fd3, %f11;
	cvt.f64.f32 	%fd4, %f18;
	cvt.f64.f32 	%fd5, %f17;
	cvt.f64.f32 	%fd6, %f10;
	st.local.v2.u32 	[%rd21], {%r21, %r2};
	st.local.f64 	[%rd21+8], %fd3;
	st.local.v2.f64 	[%rd21+16], {%fd4, %fd5};
	st.local.u32 	[%rd21+32], %r3;
	st.local.f64 	[%rd21+40], %fd6;
	mov.u64 	%rd22, $str;
	cvta.global.u64 	%rd23, %rd22;
	{ // callseq 0, 0
	.param .b64 param0;
	st.param.b64 	[param0], %rd23;
	.param .b64 param1;
	st.param.b64 	[param1], %rd20;
	.param .b32 retval0;
	call.uni (retval0), 
	vprintf, 
	(
	param0, 
	param1
	);
	ld.param.b32 	%r64, [retval0];
	} // callseq 0
$L__BB1_19:
	setp.ge.s32 	%p37, %r1, %r18;
	@%p37 bra 	$L__BB1_21;
	mad.lo.s32 	%r66, %r20, %r1, %r3;
	cvta.to.global.u64 	%rd24, %rd9;
	mul.wide.s32 	%rd25, %r66, 2;
	add.s64 	%rd26, %rd24, %rd25;
	ld.global.u16 	%rs1, [%rd26];
	// begin inline asm
	{  cvt.f32.f16 %f108, %rs1;}

	// end inline asm
	ld.global.u16 	%rs2, [%rd26+2];
	// begin inline asm
	{  cvt.f32.f16 %f109, %rs2;}

	// end inline asm
	mul.f32 	%f112, %f18, %f108;
	mul.f32 	%f113, %f17, %f109;
	sub.f32 	%f110, %f112, %f113;
	// begin inline asm
	{  cvt.rn.f16.f32 %rs3, %f110;}

	// end inline asm
	st.global.u16 	[%rd26], %rs3;
	mul.f32 	%f114, %f18, %f109;
	fma.rn.f32 	%f111, %f17, %f108, %f114;
	// begin inline asm
	{  cvt.rn.f16.f32 %rs4, %f111;}

	// end inline asm
	st.global.u16 	[%rd26+2], %rs4;
$L__BB1_21:
	setp.ge.s32 	%p38, %r1, %r19;
	@%p38 bra 	$L__BB1_23;
	mad.lo.s32 	%r67, %r20, %r1, %r3;
	cvta.to.global.u64 	%rd27, %rd10;
	mul.wide.s32 	%rd28, %r67, 2;
	add.s64 	%rd29, %rd27, %rd28;
	ld.global.u16 	%rs5, [%rd29];
	// begin inline asm
	{  cvt.f32.f16 %f115, %rs5;}

	// end inline asm
	ld.global.u16 	%rs6, [%rd29+2];
	// begin inline asm
	{  cvt.f32.f16 %f116, %rs6;}

	// end inline asm
	mul.f32 	%f119, %f18, %f115;
	mul.f32 	%f120, %f17, %f116;
	sub.f32 	%f117, %f119, %f120;
	// begin inline asm
	{  cvt.rn.f16.f32 %rs7, %f117;}

	// end inline asm
	st.global.u16 	[%rd29], %rs7;
	mul.f32 	%f121, %f18, %f116;
	fma.rn.f32 	%f118, %f17, %f115, %f121;
	// begin inline asm
	{  cvt.rn.f16.f32 %rs8, %f118;}

	// end inline asm
	st.global.u16 	[%rd29+2], %rs8;
$L__BB1_23:
	ret;

}


// ===== COMPILED SASS (sm_100) =====

	.target	sm_100

	.elftype	@"ET_EXEC"


//--------------------- .note.nv.tkinfo           --------------------------
	.section	.note.nv.tkinfo,"",@"SHT_NOTE"
	.sectionflags	@"SHF_NOTE_NV_TKINFO"
	.tkinfo
        /*0018*/ 	.word	0x00000002
        /*0030*/ 	.string	""
        /*0030*/ 	.string	"ptxas"
        /*0030*/ 	.string	"Cuda compilation tools, release 13.0, V13.0.88"
        /*0030*/ 	.string	"Build cuda_13.0.r13.0/compiler.36424714_0"
        /*0030*/ 	.string	"-arch sm_100 -m 64 "



//--------------------- .note.nv.cuinfo           --------------------------
	.section	.note.nv.cuinfo,"",@"SHT_NOTE"
	.sectionflags	@"SHF_NOTE_NV_CUINFO"
        /*0018*/ 	.short	0x0002
        /*001a*/ 	.short	0x0064
        /*001c*/ 	.short	0x0082
	.zero		2


//--------------------- .nv.info                  --------------------------
	.section	.nv.info,"",@"SHT_CUDA_INFO"
	.align	4


	//----- nvinfo : EIATTR_REGCOUNT
	.align		4
        /*0000*/ 	.byte	0x04, 0x2f
        /*0002*/ 	.short	(.L_3 - .L_2)
	.align		4
.L_2:
        /*0004*/ 	.word	index@(_Z11rope_kernelP6__halfS0_PKS_S2_iiiiifi)
        /*0008*/ 	.word	0x00000012


	//----- nvinfo : EIATTR_FRAME_SIZE
	.align		4
.L_3:
        /*000c*/ 	.byte	0x04, 0x11
        /*000e*/ 	.short	(.L_5 - .L_4)
	.align		4
.L_4:
        /*0010*/ 	.word	index@($__internal_3_$__cuda_sm3x_div_rn_noftz_f32_slowpath)
        /*0014*/ 	.word	0x00000020


	//----- nvinfo : EIATTR_FRAME_SIZE
	.align		4
.L_5:
        /*0018*/ 	.byte	0x04, 0x11
        /*001a*/ 	.short	(.L_7 - .L_6)
	.align		4
.L_6:
        /*001c*/ 	.word	index@($__internal_2_$__cuda_sm20_rcp_rn_f32_slowpath)
        /*0020*/ 	.word	0x00000020


	//----- nvinfo : EIATTR_FRAME_SIZE
	.align		4
.L_7:
        /*0024*/ 	.byte	0x04, 0x11
        /*0026*/ 	.short	(.L_9 - .L_8)
	.align		4
.L_8:
        /*0028*/ 	.word	index@(_Z11rope_kernelP6__halfS0_PKS_S2_iiiiifi)
        /*002c*/ 	.word	0x00000020


	//----- nvinfo : EIATTR_REGCOUNT
	.align		4
.L_9:
        /*0030*/ 	.byte	0x04, 0x2f
        /*0032*/ 	.short	(.L_11 - .L_10)
	.align		4
.L_10:
        /*0034*/ 	.word	index@(_Z22rope_single_pos_kernelP6__halfS0_iiijfi)
        /*0038*/ 	.word	0x0000001a


	//----- nvinfo : EIATTR_FRAME_SIZE
	.align		4
.L_11:
        /*003c*/ 	.byte	0x04, 0x11
        /*003e*/ 	.short	(.L_13 - .L_12)
	.align		4
.L_12:
        /*0040*/ 	.word	index@($__internal_1_$__cuda_sm3x_div_rn_noftz_f32_slowpath)
        /*0044*/ 	.word	0x00000050


	//----- nvinfo : EIATTR_FRAME_SIZE
	.align		4
.L_13:
        /*0048*/ 	.byte	0x04, 0x11
        /*004a*/ 	.short	(.L_15 - .L_14)
	.align		4
.L_14:
        /*004c*/ 	.word	index@($__internal_0_$__cuda_sm20_rcp_rn_f32_slowpath)
        /*0050*/ 	.word	0x00000050


	//----- nvinfo : EIATTR_FRAME_SIZE
	.align		4
.L_15:
        /*0054*/ 	.byte	0x04, 0x11
        /*0056*/ 	.short	(.L_17 - .L_16)
	.align		4
.L_16:
        /*0058*/ 	.word	index@(_Z22rope_single_pos_kernelP6__halfS0_iiijfi)
        /*005c*/ 	.word	0x00000050


	//----- nvinfo : EIATTR_MIN_STACK_SIZE
	.align		4
.L_17:
        /*0060*/ 	.byte	0x04, 0x12
        /*0062*/ 	.short	(.L_19 - .L_18)
	.align		4
.L_18:
        /*0064*/ 	.word	index@(_Z22rope_single_pos_kernelP6__halfS0_iiijfi)
        /*0068*/ 	.word	0x00000050


	//----- nvinfo : EIATTR_MIN_STACK_SIZE
	.align		4
.L_19:
        /*006c*/ 	.byte	0x04, 0x12
        /*006e*/ 	.short	(.L_21 - .L_20)
	.align		4
.L_20:
        /*0070*/ 	.word	index@(_Z11rope_kernelP6__halfS0_PKS_S2_iiiiifi)
        /*0074*/ 	.word	0x00000020
.L_21:


//--------------------- .nv.compat                --------------------------
	.section	.nv.compat,"",@"SHT_CUDA_COMPAT_INFO"
	.align	4
        /*0000*/ 	.byte	0x02, 0x09, 0x00, 0x00, 0x02, 0x02, 0x01, 0x00, 0x02, 0x05, 0x05, 0x00, 0x03, 0x07, 0x01, 0x01
        /*0010*/ 	.byte	0x02, 0x03, 0x00, 0x00, 0x02, 0x06, 0x01, 0x00, 0x04, 0x0b, 0x08, 0x00, 0x01, 0x00, 0x00, 0x00
        /*0020*/ 	.byte	0x00, 0x00, 0x00, 0x00


//--------------------- .nv.info._Z22rope_single_pos_kernelP6__halfS0_iiijfi --------------------------
	.section	.nv.info._Z22rope_single_pos_kernelP6__halfS0_iiijfi,"",@"SHT_CUDA_INFO"
	.sectionflags	@""
	.align	4


	//----- nvinfo : EIATTR_CUDA_API_VERSION
	.align		4
        /*0000*/ 	.byte	0x04, 0x37
        /*0002*/ 	.short	(.L_23 - .L_22)
.L_22:
        /*0004*/ 	.word	0x00000082


	//----- nvinfo : EIATTR_KPARAM_INFO
	.align		4
.L_23:
        /*0008*/ 	.byte	0x04, 0x17
        /*000a*/ 	.short	(.L_25 - .L_24)
.L_24:
        /*000c*/ 	.word	0x00000000
        /*0010*/ 	.short	0x0007
        /*0012*/ 	.short	0x0024
        /*0014*/ 	.byte	0x00, 0xf0, 0x11, 0x00


	//----- nvinfo : EIATTR_KPARAM_INFO
	.align		4
.L_25:
        /*0018*/ 	.byte	0x04, 0x17
        /*001a*/ 	.short	(.L_27 - .L_26)
.L_26:
        /*001c*/ 	.word	0x00000000
        /*0020*/ 	.short	0x0006
        /*0022*/ 	.short	0x0020
        /*0024*/ 	.byte	0x00, 0xf0, 0x11, 0x00


	//----- nvinfo : EIATTR_KPARAM_INFO
	.align		4
.L_27:
        /*0028*/ 	.byte	0x04, 0x17
        /*002a*/ 	.short	(.L_29 - .L_28)
.L_28:
        /*002c*/ 	.word	0x00000000
        /*0030*/ 	.short	0x0005
        /*0032*/ 	.short	0x001c
        /*0034*/ 	.byte	0x00, 0xf0, 0x11, 0x00


	//----- nvinfo : EIATTR_KPARAM_INFO
	.align		4
.L_29:
        /*0038*/ 	.byte	0x04, 0x17
        /*003a*/ 	.short	(.L_31 - .L_30)
.L_30:
        /*003c*/ 	.word	0x00000000
        /*0040*/ 	.short	0x0004
        /*0042*/ 	.short	0x0018
        /*0044*/ 	.byte	0x00, 0xf0, 0x11, 0x00


	//----- nvinfo : EIATTR_KPARAM_INFO
	.align		4
.L_31:
        /*0048*/ 	.byte	0x04, 0x17
        /*004a*/ 	.short	(.L_33 - .L_32)
.L_32:
        /*004c*/ 	.word	0x00000000
        /*0050*/ 	.short	0x0003
        /*0052*/ 	.short	0x0014
        /*0054*/ 	.byte	0x00, 0xf0, 0x11, 0x00


	//----- nvinfo : EIATTR_KPARAM_INFO
	.align		4
.L_33:
        /*0058*/ 	.byte	0x04, 0x17
        /*005a*/ 	.short	(.L_35 - .L_34)
.L_34:
        /*005c*/ 	.word	0x00000000
        /*0060*/ 	.short	0x0002
        /*0062*/ 	.short	0x0010
        /*0064*/ 	.byte	0x00, 0xf0, 0x11, 0x00


	//----- nvinfo : EIATTR_KPARAM_INFO
	.align		4
.L_35:
        /*0068*/ 	.byte	0x04, 0x17
        /*006a*/ 	.short	(.L_37 - .L_36)
.L_36:
        /*006c*/ 	.word	0x00000000
        /*0070*/ 	.short	0x0001
        /*0072*/ 	.short	0x0008
        /*0074*/ 	.byte	0x00, 0xf5, 0x21, 0x00


	//----- nvinfo : EIATTR_KPARAM_INFO
	.align		4
.L_37:
        /*0078*/ 	.byte	0x04, 0x17
        /*007a*/ 	.short	(.L_39 - .L_38)
.L_38:
        /*007c*/ 	.word	0x00000000
        /*0080*/ 	.short	0x0000
        /*0082*/ 	.short	0x0000
        /*0084*/ 	.byte	0x00, 0xf5, 0x21, 0x00


	//----- nvinfo : EIATTR_SPARSE_MMA_MASK
	.align		4
.L_39:
        /*0088*/ 	.byte	0x03, 0x50
        /*008a*/ 	.short	0x0000


	//----- nvinfo : EIATTR_MAXREG_COUNT
	.align		4
        /*008c*/ 	.byte	0x03, 0x1b
        /*008e*/ 	.short	0x00ff


	//----- nvinfo : EIATTR_EXTERNS
	.align		4
        /*0090*/ 	.byte	0x04, 0x0f
        /*0092*/ 	.short	(.L_41 - .L_40)


	//   ....[0]....
	.align		4
.L_40:
        /*0094*/ 	.word	index@(vprintf)


	//----- nvinfo : EIATTR_MERCURY_ISA_VERSION
	.align		4
.L_41:
        /*0098*/ 	.byte	0x03, 0x5f
        /*009a*/ 	.short	0x0101


	//----- nvinfo : EIATTR_VRC_CTA_INIT_COUNT
	.align		4
        /*009c*/ 	.byte	0x02, 0x4a
	.zero		1
	.zero		1


	//----- nvinfo : EIATTR_SYSCALL_OFFSETS
	.align		4
        /*00a0*/ 	.byte	0x04, 0x46
        /*00a2*/ 	.short	(.L_43 - .L_42)


	//   ....[0]....
.L_42:
        /*00a4*/ 	.word	0x00000f50


	//----- nvinfo : EIATTR_EXIT_INSTR_OFFSETS
	.align		4
.L_43:
        /*00a8*/ 	.byte	0x04, 0x1c
        /*00aa*/ 	.short	(.L_45 - .L_44)


	//   ....[0]....
.L_44:
        /*00ac*/ 	.word	0x00000080


	//   ....[1]....
        /*00b0*/ 	.word	0x000010c0


	//   ....[2]....
        /*00b4*/ 	.word	0x000011d0


	//----- nvinfo : EIATTR_CRS_STACK_SIZE
	.align		4
.L_45:
        /*00b8*/ 	.byte	0x04, 0x1e
        /*00ba*/ 	.short	(.L_47 - .L_46)
.L_46:
        /*00bc*/ 	.word	0x00000000


	//----- nvinfo : EIATTR_CBANK_PARAM_SIZE
	.align		4
.L_47:
        /*00c0*/ 	.byte	0x03, 0x19
        /*00c2*/ 	.short	0x0028


	//----- nvinfo : EIATTR_PARAM_CBANK
	.align		4
        /*00c4*/ 	.byte	0x04, 0x0a
        /*00c6*/ 	.short	(.L_49 - .L_48)
	.align		4
.L_48:
        /*00c8*/ 	.word	index@(.nv.constant0._Z22rope_single_pos_kernelP6__halfS0_iiijfi)
        /*00cc*/ 	.short	0x0380
        /*00ce*/ 	.short	0x0028


	//----- nvinfo : EIATTR_SW_WAR
	.align		4
.L_49:
        /*00d0*/ 	.byte	0x04, 0x36
        /*00d2*/ 	.short	(.L_51 - .L_50)
.L_50:
        /*00d4*/ 	.word	0x00000008
.L_51:


//--------------------- .nv.info._Z11rope_kernelP6__halfS0_PKS_S2_iiiiifi --------------------------
	.section	.nv.info._Z11rope_kernelP6__halfS0_PKS_S2_iiiiifi,"",@"SHT_CUDA_INFO"
	.sectionflags	@""
	.align	4


	//----- nvinfo : EIATTR_CUDA_API_VERSION
	.align		4
        /*0000*/ 	.byte	0x04, 0x37
        /*0002*/ 	.short	(.L_53 - .L_52)
.L_52:
        /*0004*/ 	.word	0x00000082


	//----- nvinfo : EIATTR_KPARAM_INFO
	.align		4
.L_53:
        /*0008*/ 	.byte	0x04, 0x17
        /*000a*/ 	.short	(.L_55 - .L_54)
.L_54:
        /*000c*/ 	.word	0x00000000
        /*0010*/ 	.short	0x000a
        /*0012*/ 	.short	0x0038
        /*0014*/ 	.byte	0x00, 0xf0, 0x11, 0x00


	//----- nvinfo : EIATTR_KPARAM_INFO
	.align		4
.L_55:
        /*0018*/ 	.byte	0x04, 0x17
        /*001a*/ 	.short	(.L_57 - .L_56)
.L_56:
        /*001c*/ 	.word	0x00000000
        /*0020*/ 	.short	0x0009
        /*0022*/ 	.short	0x0034
        /*0024*/ 	.byte	0x00, 0xf0, 0x11, 0x00


	//----- nvinfo : EIATTR_KPARAM_INFO
	.align		4
.L_57:
        /*0028*/ 	.byte	0x04, 0x17
        /*002a*/ 	.short	(.L_59 - .L_58)
.L_58:
        /*002c*/ 	.word	0x00000000
        /*0030*/ 	.short	0x0008
        /*0032*/ 	.short	0x0030
        /*0034*/ 	.byte	0x00, 0xf0, 0x11, 0x00


	//----- nvinfo : EIATTR_KPARAM_INFO
	.align		4
.L_59:
        /*0038*/ 	.byte	0x04, 0x17
        /*003a*/ 	.short	(.L_61 - .L_60)
.L_60:
        /*003c*/ 	.word	0x00000000
        /*0040*/ 	.short	0x0007
        /*0042*/ 	.short	0x002c
        /*0044*/ 	.byte	0x00, 0xf0, 0x11, 0x00


	//----- nvinfo : EIATTR_KPARAM_INFO
	.align		4
.L_61:
        /*0048*/ 	.byte	0x04, 0x17
        /*004a*/ 	.short	(.L_63 - .L_62)
.L_62:
        /*004c*/ 	.word	0x00000000
        /*0050*/ 	.short	0x0006
        /*0052*/ 	.short	0x0028
        /*0054*/ 	.byte	0x00, 0xf0, 0x11, 0x00


	//----- nvinfo : EIATTR_KPARAM_INFO
	.align		4
.L_63:
        /*0058*/ 	.byte	0x04, 0x17
        /*005a*/ 	.short	(.L_65 - .L_64)
.L_64:
        /*005c*/ 	.word	0x00000000
        /*0060*/ 	.short	0x0005
        /*0062*/ 	.short	0x0024
        /*0064*/ 	.byte	0x00, 0xf0, 0x11, 0x00


	//----- nvinfo : EIATTR_KPARAM_INFO
	.align		4
.L_65:
        /*0068*/ 	.byte	0x04, 0x17
        /*006a*/ 	.short	(.L_67 - .L_66)
.L_66:
        /*006c*/ 	.word	0x00000000
        /*0070*/ 	.short	0x0004
        /*0072*/ 	.short	0x0020
        /*0074*/ 	.byte	0x00, 0xf0, 0x11, 0x00


	//----- nvinfo : EIATTR_KPARAM_INFO
	.align		4
.L_67:
        /*0078*/ 	.byte	0x04, 0x17
        /*007a*/ 	.short	(.L_69 - .L_68)
.L_68:
        /*007c*/ 	.word	0x00000000
        /*0080*/ 	.short	0x0003
        /*0082*/ 	.short	0x0018
        /*0084*/ 	.byte	0x00, 0xf5, 0x21, 0x00


	//----- nvinfo : EIATTR_KPARAM_INFO
	.align		4
.L_69:
        /*0088*/ 	.byte	0x04, 0x17
        /*008a*/ 	.short	(.L_71 - .L_70)
.L_70:
        /*008c*/ 	.word	0x00000000
        /*0090*/ 	.short	0x0002
        /*0092*/ 	.short	0x0010
        /*0094*/ 	.byte	0x00, 0xf5, 0x21, 0x00


	//----- nvinfo : EIATTR_KPARAM_INFO
	.align		4
.L_71:
        /*0098*/ 	.byte	0x04, 0x17
        /*009a*/ 	.short	(.L_73 - .L_72)
.L_72:
        /*009c*/ 	.word	0x00000000
        /*00a0*/ 	.short	0x0001
        /*00a2*/ 	.short	0x0008
        /*00a4*/ 	.byte	0x00, 0xf5, 0x21, 0x00


	//----- nvinfo : EIATTR_KPARAM_INFO
	.align		4
.L_73:
        /*00a8*/ 	.byte	0x04, 0x17
        /*00aa*/ 	.short	(.L_75 - .L_74)
.L_74:
        /*00ac*/ 	.word	0x00000000
        /*00b0*/ 	.short	0x0000
        /*00b2*/ 	.short	0x0000
        /*00b4*/ 	.byte	0x00, 0xf5, 0x21, 0x00


	//----- nvinfo : EIATTR_SPARSE_MMA_MASK
	.align		4
.L_75:
        /*00b8*/ 	.byte	0x03, 0x50
        /*00ba*/ 	.short	0x0000


	//----- nvinfo : EIATTR_MAXREG_COUNT
	.align		4
        /*00bc*/ 	.byte	0x03, 0x1b
        /*00be*/ 	.short	0x00ff


	//----- nvinfo : EIATTR_MERCURY_ISA_VERSION
	.align		4
        /*00c0*/ 	.byte	0x03, 0x5f
        /*00c2*/ 	.short	0x0101


	//----- nvinfo : EIATTR_VRC_CTA_INIT_COUNT
	.align		4
        /*00c4*/ 	.byte	0x02, 0x4a
	.zero		1
	.zero		1


	//----- nvinfo : EIATTR_EXIT_INSTR_OFFSETS
	.align		4
        /*00c8*/ 	.byte	0x04, 0x1c
        /*00ca*/ 	.short	(.L_77 - .L_76)


	//   ....[0]....
.L_76:
        /*00cc*/ 	.word	0x000000a0


	//   ....[1]....
        /*00d0*/ 	.word	0x00000f50


	//   ....[2]....
        /*00d4*/ 	.word	0x00001090


	//----- nvinfo : EIATTR_CRS_STACK_SIZE
	.align		4
.L_77:
        /*00d8*/ 	.byte	0x04, 0x1e
        /*00da*/ 	.short	(.L_79 - .L_78)
.L_78:
        /*00dc*/ 	.word	0x00000000


	//----- nvinfo : EIATTR_CBANK_PARAM_SIZE
	.align		4
.L_79:
        /*00e0*/ 	.byte	0x03, 0x19
        /*00e2*/ 	.short	0x003c


	//----- nvinfo : EIATTR_PARAM_CBANK
	.align		4
        /*00e4*/ 	.byte	0x04, 0x0a
        /*00e6*/ 	.short	(.L_81 - .L_80)
	.align		4
.L_80:
        /*00e8*/ 	.word	index@(.nv.constant0._Z11rope_kernelP6__halfS0_PKS_S2_iiiiifi)
        /*00ec*/ 	.short	0x0380
        /*00ee*/ 	.short	0x003c


	//----- nvinfo : EIATTR_SW_WAR
	.align		4
.L_81:
        /*00f0*/ 	.byte	0x04, 0x36
        /*00f2*/ 	.short	(.L_83 - .L_82)
.L_82:
        /*00f4*/ 	.word	0x00000008
.L_83:


//--------------------- .nv.callgraph             --------------------------
	.section	.nv.callgraph,"",@"SHT_CUDA_CALLGRAPH"
	.align	4
	.sectionentsize	8
	.align		4
        /*0000*/ 	.word	0x00000000
	.align		4
        /*0004*/ 	.word	0xffffffff
	.align		4
        /*0008*/ 	.word	index@(_Z22rope_single_pos_kernelP6__halfS0_iiijfi)
	.align		4
        /*000c*/ 	.word	index@(vprintf)
	.align		4
        /*0010*/ 	.word	0x00000000
	.align		4
        /*0014*/ 	.word	0xfffffffe
	.align		4
        /*0018*/ 	.word	0x00000000
	.align		4
        /*001c*/ 	.word	0xfffffffd
	.align		4
        /*0020*/ 	.word	0x00000000
	.align		4
        /*0024*/ 	.word	0xfffffffc


//--------------------- .nv.constant4             --------------------------
	.section	.nv.constant4,"a",@progbits
	.align	8
	.align		8
.nv.constant4:
        /*0000*/ 	.dword	vprintf
	.align		8
        /*0008*/ 	.dword	$str
	.align		8
        /*0010*/ 	.dword	__cudart_i2opi_f


//--------------------- .text._Z22rope_single_pos_kernelP6__halfS0_iiijfi --------------------------
	.section	.text._Z22rope_single_pos_kernelP6__halfS0_iiijfi,"ax",@progbits
	.align	128
        .global         _Z22rope_single_pos_kernelP6__halfS0_iiijfi
        .type           _Z22rope_single_pos_kernelP6__halfS0_iiijfi,@function
        .size           _Z22rope_single_pos_kernelP6__halfS0_iiijfi,(.L_x_58 - _Z22rope_single_pos_kernelP6__halfS0_iiijfi)
        .other          _Z22rope_single_pos_kernelP6__halfS0_iiijfi,@"STO_CUDA_ENTRY STV_DEFAULT"
_Z22rope_single_pos_kernelP6__halfS0_iiijfi:
.text._Z22rope_single_pos_kernelP6__halfS0_iiijfi:
[----:B------:R-:W0:Y:S01]  /*0000*/  LDC R1, c[0x0][0x37c] ;  /* 0x0000df00ff017b82 */ /* 0x000e220000000800 */
[----:B------:R-:W1:Y:S01]  /*0010*/  S2R R9, SR_TID.X ;  /* 0x0000000000097919 */ /* 0x000e620000002100 */
[----:B------:R-:W2:Y:S01]  /*0020*/  LDCU UR4, c[0x0][0x3a4] ;  /* 0x00007480ff0477ac */ /* 0x000ea20008000800 */
[----:B0-----:R-:W-:Y:S01]  /*0030*/  VIADD R1, R1, 0xffffffb0 ;  /* 0xffffffb001017836 */ /* 0x001fe20000000000 */
[----:B------:R-:W0:Y:S01]  /*0040*/  LDCU UR38, c[0x0][0x2fc] ;  /* 0x00005f80ff2677ac */ /* 0x000e220008000800 */
[----:B--2---:R-:W-:-:S04]  /*0050*/  ULEA.HI UR4, UR4, UR4, URZ, 0x1 ;  /* 0x0000000404047291 */ /* 0x004fc8000f8f08ff */
[----:B------:R-:W-:-:S06]  /*0060*/  USHF.R.S32.HI UR4, URZ, 0x1, UR4 ;  /* 0x00000001ff047899 */ /* 0x000fcc0008011404 */
[----:B-1----:R-:W-:-:S13]  /*0070*/  ISETP.GE.AND P0, PT, R9, UR4, PT ;  /* 0x0000000409007c0c */ /* 0x002fda000bf06270 */
[----:B0-----:R-:W-:Y:S05]  /*0080*/  @P0 EXIT ;  /* 0x000000000000094d */ /* 0x001fea0003800000 */
[----:B------:R-:W0:Y:S01]  /*0090*/  LDCU UR4, c[0x0][0x398] ;  /* 0x00007300ff0477ac */ /* 0x000e220008000800 */
[----:B------:R-:W-:Y:S01]  /*00a0*/  IMAD.SHL.U32 R2, R9, 0x2, RZ ;  /* 0x0000000209027824 */ /* 0x000fe200078e00ff */
[----:B------:R-:W1:Y:S01]  /*00b0*/  LDC R6, c[0x0][0x2f8] ;  /* 0x0000be00ff067b82 */ /* 0x000e620000000800 */
[----:B------:R-:W-:Y:S03]  /*00c0*/  BSSY.RECONVERGENT B0, `(.L_x_0) ;  /* 0x0000010000007945 */ /* 0x000fe60003800200 */
[----:B------:R-:W-:-:S04]  /*00d0*/  I2FP.F32.U32 R0, R2 ;  /* 0x0000000200007245 */ /* 0x000fc80000201000 */
[----:B------:R-:W2:Y:S01]  /*00e0*/  S2UR UR39, SR_CTAID.X ;  /* 0x00000000002779c3 */ /* 0x000ea20000002500 */
[----:B0-----:R-:W-:-:S04]  /*00f0*/  I2FP.F32.S32 R11, UR4 ;  /* 0x00000004000b7c45 */ /* 0x001fc80008201400 */
[----:B------:R-:W0:Y:S08]  /*0100*/  MUFU.RCP R4, R11 ;  /* 0x0000000b00047308 */ /* 0x000e300000001000 */
[----:B------:R-:W3:Y:S01]  /*0110*/  FCHK P0, R0, R11 ;  /* 0x0000000b00007302 */ /* 0x000ee20000000000 */
[----:B0-----:R-:W-:-:S04]  /*0120*/  FFMA R3, -R11, R4, 1 ;  /* 0x3f8000000b037423 */ /* 0x001fc80000000104 */
[----:B------:R-:W-:-:S04]  /*0130*/  FFMA R3, R4, R3, R4 ;  /* 0x0000000304037223 */ /* 0x000fc80000000004 */
[----:B------:R-:W-:-:S04]  /*0140*/  FFMA R4, R0, R3, RZ ;  /* 0x0000000300047223 */ /* 0x000fc800000000ff */
[----:B------:R-:W-:-:S04]  /*0150*/  FFMA R5, -R11, R4, R0 ;  /* 0x000000040b057223 */ /* 0x000fc80000000100 */
[----:B------:R-:W-:Y:S01]  /*0160*/  FFMA R3, R3, R5, R4 ;  /* 0x0000000503037223 */ /* 0x000fe20000000004 */
[----:B------:R-:W-:Y:S01]  /*0170*/  IMAD.MOV.U32 R4, RZ, RZ, 0x3f800000 ;  /* 0x3f800000ff047424 */ /* 0x000fe200078e00ff */
[----:B-123--:R-:W-:Y:S06]  /*0180*/  @!P0 BRA `(.L_x_1) ;  /* 0x00000000000c8947 */ /* 0x00efec0003800000 */
[----:B------:R-:W-:-:S07]  /*0190*/  MOV R8, 0x1b0 ;  /* 0x000001b000087802 */ /* 0x000fce0000000f00 */
[----:B------:R-:W-:Y:S05]  /*01a0*/  CALL.REL.NOINC `($__internal_1_$__cuda_sm3x_div_rn_noftz_f32_slowpath) ;  /* 0x0000001000e07944 */ /* 0x000fea0003c00000 */
[----:B------:R-:W-:-:S07]  /*01b0*/  IMAD.MOV.U32 R3, RZ, RZ, R0 ;  /* 0x000000ffff037224 */ /* 0x000fce00078e0000 */
.L_x_1:
[----:B------:R-:W-:Y:S05]  /*01c0*/  BSYNC.RECONVERGENT B0 ;  /* 0x0000000000007941 */ /* 0x000fea0003800200 */
.L_x_0:
[----:B------:R-:W0:Y:S01]  /*01d0*/  LDC R0, c[0x0][0x3a0] ;  /* 0x0000e800ff007b82 */ /* 0x000e220000000800 */
[----:B------:R-:W-:Y:S01]  /*01e0*/  IMAD.MOV.U32 R15, RZ, RZ, 0x3a2c32e4 ;  /* 0x3a2c32e4ff0f7424 */ /* 0x000fe200078e00ff */
[----:B------:R-:W-:Y:S01]  /*01f0*/  BSSY.RECONVERGENT B0, `(.L_x_2) ;  /* 0x0000058000007945 */ /* 0x000fe20003800200 */
[C---:B0-----:R-:W-:Y:S01]  /*0200*/  FMUL R5, |R0|.reuse, 16777216 ;  /* 0x4b80000000057820 */ /* 0x041fe20000400200 */
[----:B------:R-:W-:-:S04]  /*0210*/  FSETP.GEU.AND P0, PT, |R0|, 1.175494350822287508e-38, PT ;  /* 0x008000000000780b */ /* 0x000fc80003f0e200 */
[----:B------:R-:W-:-:S05]  /*0220*/  FSEL R5, R5, |R0|, !P0 ;  /* 0x4000000005057208 */ /* 0x000fca0004000000 */
[----:B------:R-:W-:-:S05]  /*0230*/  VIADD R7, R5, 0xc0cafb0d ;  /* 0xc0cafb0d05077836 */ /* 0x000fca0000000000 */
[----:B------:R-:W-:-:S04]  /*0240*/  LOP3.LUT R8, R7, 0xff800000, RZ, 0xc0, !PT ;  /* 0xff80000007087812 */ /* 0x000fc800078ec0ff */
[-C--:B------:R-:W-:Y:S02]  /*0250*/  IADD3 R5, PT, PT, R5, -R8.reuse, RZ ;  /* 0x8000000805057210 */ /* 0x080fe40007ffe0ff */
[----:B------:R-:W-:-:S03]  /*0260*/  I2FP.F32.S32 R8, R8 ;  /* 0x0000000800087245 */ /* 0x000fc60000201400 */
[C---:B------:R-:W-:Y:S01]  /*0270*/  FADD R10, R5.reuse, 1 ;  /* 0x3f800000050a7421 */ /* 0x040fe20000000000 */
[----:B------:R-:W-:Y:S01]  /*0280*/  FADD R7, R5, -1 ;  /* 0xbf80000005077421 */ /* 0x000fe20000000000 */
[----:B------:R-:W-:-:S03]  /*0290*/  FSEL R5, RZ, -24, P0 ;  /* 0xc1c00000ff057808 */ /* 0x000fc60000000000 */
[----:B------:R-:W-:Y:S01]  /*02a0*/  FADD R11, R7, R7 ;  /* 0x00000007070b7221 */ /* 0x000fe20000000000 */
[----:B------:R-:W0:Y:S01]  /*02b0*/  MUFU.RCP R10, R10 ;  /* 0x0000000a000a7308 */ /* 0x000e220000001000 */
[----:B------:R-:W-:Y:S02]  /*02c0*/  FFMA R8, R8, 1.1920928955078125e-07, R5 ;  /* 0x3400000008087823 */ /* 0x000fe40000000005 */
[----:B0-----:R-:W-:-:S04]  /*02d0*/  FMUL R11, R10, R11 ;  /* 0x0000000b0a0b7220 */ /* 0x001fc80000400000 */
[----:B------:R-:W-:Y:S01]  /*02e0*/  FADD R13, R7, -R11 ;  /* 0x8000000b070d7221 */ /* 0x000fe20000000000 */
[C---:B------:R-:W-:Y:S01]  /*02f0*/  FMUL R12, R11.reuse, R11 ;  /* 0x0000000b0b0c7220 */ /* 0x040fe20000400000 */
[----:B------:R-:W-:Y:S02]  /*0300*/  FFMA R5, R11, 1.4426950216293334961, R8 ;  /* 0x3fb8aa3b0b057823 */ /* 0x000fe40000000008 */
[----:B------:R-:W-:Y:S01]  /*0310*/  FADD R14, R13, R13 ;  /* 0x0000000d0d0e7221 */ /* 0x000fe20000000000 */
[----:B------:R-:W-:Y:S01]  /*0320*/  FFMA R13, R12, R15, 0.0032181653659790754318 ;  /* 0x3b52e7db0c0d7423 */ /* 0x000fe2000000000f */
[----:B------:R-:W-:Y:S02]  /*0330*/  FADD R8, R8, -R5 ;  /* 0x8000000508087221 */ /* 0x000fe40000000000 */
[----:B------:R-:W-:Y:S01]  /*0340*/  FFMA R7, R7, -R11, R14 ;  /* 0x8000000b07077223 */ /* 0x000fe2000000000e */
[----:B------:R-:W-:Y:S01]  /*0350*/  FFMA R13, R12, R13, 0.018033718690276145935 ;  /* 0x3c93bb730c0d7423 */ /* 0x000fe2000000000d */
[----:B------:R-:W-:-:S02]  /*0360*/  FFMA R8, R11, 1.4426950216293334961, R8 ;  /* 0x3fb8aa3b0b087823 */ /* 0x000fc40000000008 */
[----:B------:R-:W-:Y:S01]  /*0370*/  FMUL R7, R10, R7 ;  /* 0x000000070a077220 */ /* 0x000fe20000400000 */
[----:B------:R-:W-:-:S03]  /*0380*/  FFMA R13, R12, R13, 0.12022458761930465698 ;  /* 0x3df6384f0c0d7423 */ /* 0x000fc6000000000d */
[----:B------:R-:W-:Y:S01]  /*0390*/  FFMA R8, R7, 1.4426950216293334961, R8 ;  /* 0x3fb8aa3b07087823 */ /* 0x000fe20000000008 */
[----:B------:R-:W-:-:S03]  /*03a0*/  FMUL R12, R12, R13 ;  /* 0x0000000d0c0c7220 */ /* 0x000fc60000400000 */
[----:B------:R-:W-:Y:S01]  /*03b0*/  FFMA R8, R11, 1.9251366722983220825e-08, R8 ;  /* 0x32a55e340b087823 */ /* 0x000fe20000000008 */
[----:B------:R-:W-:-:S04]  /*03c0*/  FMUL R10, R12, 3 ;  /* 0x404000000c0a7820 */ /* 0x000fc80000400000 */
[----:B------:R-:W-:-:S04]  /*03d0*/  FFMA R7, R7, R10, R8 ;  /* 0x0000000a07077223 */ /* 0x000fc80000000008 */
[----:B------:R-:W-:-:S04]  /*03e0*/  FFMA R12, R11, R12, R7 ;  /* 0x0000000c0b0c7223 */ /* 0x000fc80000000007 */
[----:B------:R-:W-:-:S04]  /*03f0*/  FADD R7, R5, R12 ;  /* 0x0000000c05077221 */ /* 0x000fc80000000000 */
[----:B------:R-:W-:Y:S01]  /*0400*/  FMUL R8, R7, R3 ;  /* 0x0000000307087220 */ /* 0x000fe20000400000 */
[----:B------:R-:W-:-:S03]  /*0410*/  FADD R5, -R5, R7 ;  /* 0x0000000705057221 */ /* 0x000fc60000000100 */
[----:B------:R-:W0:Y:S01]  /*0420*/  FRND R11, R8 ;  /* 0x00000008000b7307 */ /* 0x000e220000201000 */
[----:B------:R-:W-:Y:S01]  /*0430*/  FADD R12, R12, -R5 ;  /* 0x800000050c0c7221 */ /* 0x000fe20000000000 */
[-C--:B------:R-:W-:Y:S01]  /*0440*/  FFMA R7, R7, R3.reuse, -R8 ;  /* 0x0000000307077223 */ /* 0x080fe20000000808 */
[----:B------:R-:W-:Y:S01]  /*0450*/  FMUL R5, R3, 0.5 ;  /* 0x3f00000003057820 */ /* 0x000fe20000400000 */
[----:B------:R-:W-:Y:S02]  /*0460*/  FSETP.GT.AND P1, PT, |R8|, 152, PT ;  /* 0x431800000800780b */ /* 0x000fe40003f24200 */
[----:B------:R-:W-:Y:S01]  /*0470*/  FFMA R7, R12, R3, R7 ;  /* 0x000000030c077223 */ /* 0x000fe20000000007 */
[----:B------:R-:W-:Y:S01]  /*0480*/  IMAD.MOV.U32 R12, RZ, RZ, 0x391fcb8e ;  /* 0x391fcb8eff0c7424 */ /* 0x000fe200078e00ff */
[C---:B------:R-:W-:Y:S01]  /*0490*/  FSETP.GEU.AND P2, PT, R8.reuse, RZ, PT ;  /* 0x000000ff0800720b */ /* 0x040fe20003f4e000 */
[----:B------:R-:W1:Y:S01]  /*04a0*/  FRND.TRUNC R5, R5 ;  /* 0x0000000500057307 */ /* 0x000e62000020d000 */
[----:B0-----:R-:W-:Y:S01]  /*04b0*/  FADD R10, R8, -R11 ;  /* 0x8000000b080a7221 */ /* 0x001fe20000000000 */
[----:B------:R-:W-:-:S03]  /*04c0*/  FSETP.GT.AND P0, PT, R11, RZ, PT ;  /* 0x000000ff0b00720b */ /* 0x000fc60003f04000 */
[----:B------:R-:W-:Y:S01]  /*04d0*/  FADD R7, R7, R10 ;  /* 0x0000000a07077221 */ /* 0x000fe20000000000 */
[----:B------:R-:W-:Y:S02]  /*04e0*/  SEL R11, RZ, 0x83000000, P0 ;  /* 0x83000000ff0b7807 */ /* 0x000fe40000000000 */
[----:B------:R-:W-:Y:S01]  /*04f0*/  FSETP.NEU.AND P0, PT, R3, RZ, PT ;  /* 0x000000ff0300720b */ /* 0x000fe20003f0d000 */
[C---:B------:R-:W-:Y:S02]  /*0500*/  FFMA R10, R7.reuse, R12, 0.0013391353422775864601 ;  /* 0x3aaf85ed070a7423 */ /* 0x040fe4000000000c */
[----:B------:R1:W0:Y:S01]  /*0510*/  F2I.NTZ R12, R8 ;  /* 0x00000008000c7305 */ /* 0x0002220000203100 */
[----:B------:R-:W-:Y:S01]  /*0520*/  FSETP.EQ.OR P0, PT, R0, 1, !P0 ;  /* 0x3f8000000000780b */ /* 0x000fe20004702400 */
[----:B------:R-:W-:-:S04]  /*0530*/  FFMA R10, R7, R10, 0.0096188392490148544312 ;  /* 0x3c1d9856070a7423 */ /* 0x000fc8000000000a */
[----:B------:R-:W-:Y:S01]  /*0540*/  FFMA R10, R7, R10, 0.055503588169813156128 ;  /* 0x3d6357bb070a7423 */ /* 0x000fe2000000000a */
[----:B-1----:R-:W-:-:S03]  /*0550*/  FADD R8, R5, R5 ;  /* 0x0000000505087221 */ /* 0x002fc60000000000 */
[----:B------:R-:W-:-:S04]  /*0560*/  FFMA R10, R7, R10, 0.24022644758224487305 ;  /* 0x3e75fdec070a7423 */ /* 0x000fc8000000000a */
[----:B------:R-:W-:Y:S01]  /*0570*/  FFMA R10, R7, R10, 0.69314718246459960938 ;  /* 0x3f317218070a7423 */ /* 0x000fe2000000000a */
[----:B0-----:R-:W-:-:S03]  /*0580*/  IMAD R12, R12, 0x800000, -R11 ;  /* 0x008000000c0c7824 */ /* 0x001fc600078e0a0b */
[----:B------:R-:W-:Y:S01]  /*0590*/  FFMA R10, R7, R10, 1 ;  /* 0x3f800000070a7423 */ /* 0x000fe2000000000a */
[----:B------:R-:W-:-:S04]  /*05a0*/  VIADD R7, R11, 0x7f000000 ;  /* 0x7f0000000b077836 */ /* 0x000fc80000000000 */
[----:B------:R-:W-:-:S04]  /*05b0*/  FMUL R7, R10, R7 ;  /* 0x000000070a077220 */ /* 0x000fc80000400000 */
[----:B------:R-:W-:Y:S01]  /*05c0*/  FMUL R7, R7, R12 ;  /* 0x0000000c07077220 */ /* 0x000fe20000400000 */
[----:B------:R-:W-:Y:S01]  /*05d0*/  @P1 FSEL R7, RZ, +INF , !P2 ;  /* 0x7f800000ff071808 */ /* 0x000fe20005000000 */
[----:B------:R-:W-:Y:S06]  /*05e0*/  @P0 BRA `(.L_x_3) ;  /* 0x0000000000600947 */ /* 0x000fec0003800000 */
[----:B------:R-:W-:-:S04]  /*05f0*/  FSETP.NAN.AND P0, PT, |R3|, |R3|, PT ;  /* 0x400000030300720b */ /* 0x000fc80003f08200 */
[----:B------:R-:W-:-:S13]  /*0600*/  FSETP.NUM.AND P0, PT, |R0|, |R0|, !P0 ;  /* 0x400000000000720b */ /* 0x000fda0004707200 */
[----:B------:R-:W-:Y:S01]  /*0610*/  @!P0 FADD R4, R3, R0 ;  /* 0x0000000003048221 */ /* 0x000fe20000000000 */
[----:B------:R-:W-:Y:S06]  /*0620*/  @!P0 BRA `(.L_x_3) ;  /* 0x0000000000508947 */ /* 0x000fec0003800000 */
[----:B------:R-:W-:Y:S01]  /*0630*/  FSETP.NEU.AND P0, PT, |R0|, +INF , PT ;  /* 0x7f8000000000780b */ /* 0x000fe20003f0d200 */
[----:B------:R-:W-:Y:S01]  /*0640*/  FADD R8, -R8, R3 ;  /* 0x0000000308087221 */ /* 0x000fe20000000100 */
[----:B------:R-:W-:-:S13]  /*0650*/  FSETP.NEU.AND P1, PT, R0, RZ, PT ;  /* 0x000000ff0000720b */ /* 0x000fda0003f2d000 */
[----:B------:R-:W-:Y:S05]  /*0660*/  @P0 BRA P1, `(.L_x_4) ;  /* 0x0000000000180947 */ /* 0x000fea0000800000 */
[----:B------:R-:W-:Y:S01]  /*0670*/  FSETP.GEU.AND P1, PT, R3, RZ, PT ;  /* 0x000000ff0300720b */ /* 0x000fe20003f2e000 */
[----:B------:R-:W-:Y:S01]  /*0680*/  FADD R4, R0, R0 ;  /* 0x0000000000047221 */ /* 0x000fe20000000000 */
[----:B------:R-:W-:-:S11]  /*0690*/  FSETP.NEU.AND P0, PT, |R8|, 1, PT ;  /* 0x3f8000000800780b */ /* 0x000fd60003f0d200 */
[----:B------:R-:W-:-:S04]  /*06a0*/  @!P1 LOP3.LUT R4, R4, 0x7f800000, RZ, 0x3c, !PT ;  /* 0x7f80000004049812 */ /* 0x000fc800078e3cff */
[----:B------:R-:W-:Y:S01]  /*06b0*/  @P0 LOP3.LUT R4, R4, 0x7fffffff, RZ, 0xc0, !PT ;  /* 0x7fffffff04040812 */ /* 0x000fe200078ec0ff */
[----:B------:R-:W-:Y:S06]  /*06c0*/  BRA `(.L_x_3) ;  /* 0x0000000000287947 */ /* 0x000fec0003800000 */
.L_x_4:
[----:B------:R-:W-:Y:S02]  /*06d0*/  FSETP.NEU.AND P0, PT, |R3|, +INF , PT ;  /* 0x7f8000000300780b */ /* 0x000fe40003f0d200 */
[----:B------:R-:W-:-:S13]  /*06e0*/  FSETP.EQ.AND P1, PT, R0, -1, PT ;  /* 0xbf8000000000780b */ /* 0x000fda0003f22000 */
[----:B------:R-:W-:Y:S05]  /*06f0*/  @!P0 BRA P1, `(.L_x_3) ;  /* 0x00000000001c8947 */ /* 0x000fea0000800000 */
[----:B------:R-:W-:Y:S02]  /*0700*/  FSETP.GEU.AND P1, PT, R0, RZ, PT ;  /* 0x000000ff0000720b */ /* 0x000fe40003f2e000 */
[----:B------:R-:W-:-:S11]  /*0710*/  MOV R4, R7 ;  /* 0x0000000700047202 */ /* 0x000fd60000000f00 */
[----:B------:R-:W0:Y:S01]  /*0720*/  @!P1 FRND.FLOOR R0, R3 ;  /* 0x0000000300009307 */ /* 0x000e220000205000 */
[----:B------:R-:W-:Y:S02]  /*0730*/  @!P1 FSETP.NEU.AND P2, PT, |R8|, 1, PT ;  /* 0x3f8000000800980b */ /* 0x000fe40003f4d200 */
[----:B0-----:R-:W-:Y:S02]  /*0740*/  @!P1 FSETP.NEU.AND P0, PT, R3, R0, PT ;  /* 0x000000000300920b */ /* 0x001fe40003f0d000 */
[----:B------:R-:W-:-:S04]  /*0750*/  @!P1 FSEL R0, R7, -R7, P2 ;  /* 0x8000000707009208 */ /* 0x000fc80001000000 */
[----:B------:R-:W-:-:S07]  /*0760*/  @!P1 FSEL R4, R0, +QNAN , !P0 ;  /* 0x7fffffff00049808 */ /* 0x000fce0004000000 */
.L_x_3:
[----:B------:R-:W-:Y:S05]  /*0770*/  BSYNC.RECONVERGENT B0 ;  /* 0x0000000000007941 */ /* 0x000fea0003800200 */
.L_x_2:
[----:B------:R-:W-:Y:S01]  /*0780*/  VIADD R0, R4, 0x1800000 ;  /* 0x0180000004007836 */ /* 0x000fe20000000000 */
[----:B------:R-:W-:Y:S04]  /*0790*/  BSSY.RECONVERGENT B0, `(.L_x_5) ;  /* 0x000000c000007945 */ /* 0x000fe80003800200 */
[----:B------:R-:W-:-:S04]  /*07a0*/  LOP3.LUT R0, R0, 0x7f800000, RZ, 0xc0, !PT ;  /* 0x7f80000000007812 */ /* 0x000fc800078ec0ff */
[----:B------:R-:W-:-:S13]  /*07b0*/  ISETP.GT.U32.AND P0, PT, R0, 0x1ffffff, PT ;  /* 0x01ffffff0000780c */ /* 0x000fda0003f04070 */
[----:B------:R-:W-:Y:S05]  /*07c0*/  @P0 BRA `(.L_x_6) ;  /* 0x0000000000100947 */ /* 0x000fea0003800000 */
[----:B------:R-:W-:Y:S01]  /*07d0*/  IMAD.MOV.U32 R0, RZ, RZ, R4 ;  /* 0x000000ffff007224 */ /* 0x000fe200078e0004 */
[----:B------:R-:W-:-:S07]  /*07e0*/  MOV R4, 0x800 ;  /* 0x0000080000047802 */ /* 0x000fce0000000f00 */
[----:B------:R-:W-:Y:S05]  /*07f0*/  CALL.REL.NOINC `($__internal_0_$__cuda_sm20_rcp_rn_f32_slowpath) ;  /* 0x0000000800787944 */ /* 0x000fea0003c00000 */
[----:B------:R-:W-:Y:S05]  /*0800*/  BRA `(.L_x_7) ;  /* 0x0000000000107947 */ /* 0x000fea0003800000 */
.L_x_6:
[----:B------:R-:W0:Y:S02]  /*0810*/  MUFU.RCP R3, R4 ;  /* 0x0000000400037308 */ /* 0x000e240000001000 */
[----:B0-----:R-:W-:-:S04]  /*0820*/  FFMA R0, R3, R4, -1 ;  /* 0xbf80000003007423 */ /* 0x001fc80000000004 */
[----:B------:R-:W-:-:S04]  /*0830*/  FADD.FTZ R0, -R0, -RZ ;  /* 0x800000ff00007221 */ /* 0x000fc80000010100 */
[----:B------:R-:W-:-:S07]  /*0840*/  FFMA R0, R3, R0, R3 ;  /* 0x0000000003007223 */ /* 0x000fce0000000003 */
.L_x_7:
[----:B------:R-:W-:Y:S05]  /*0850*/  BSYNC.RECONVERGENT B0 ;  /* 0x0000000000007941 */ /* 0x000fea0003800200 */
.L_x_5:
[----:B------:R-:W0:Y:S01]  /*0860*/  LDC R8, c[0x0][0x39c] ;  /* 0x0000e700ff087b82 */ /* 0x000e220000000800 */
[----:B------:R-:W1:Y:S01]  /*0870*/  LDCU.64 UR36, c[0x0][0x358] ;  /* 0x00006b00ff2477ac */ /* 0x000e620008000a00 */
[----:B------:R-:W-:Y:S01]  /*0880*/  BSSY.RECONVERGENT B0, `(.L_x_8) ;  /* 0x0000042000007945 */ /* 0x000fe20003800200 */
[----:B0-----:R-:W-:-:S05]  /*0890*/  I2FP.F32.U32 R3, R8 ;  /* 0x0000000800037245 */ /* 0x001fca0000201000 */
[----:B------:R-:W-:-:S04]  /*08a0*/  FMUL R20, R3, R0 ;  /* 0x0000000003147220 */ /* 0x000fc80000400000 */
[C---:B------:R-:W-:Y:S01]  /*08b0*/  FMUL R4, R20.reuse, 0.63661974668502807617 ;  /* 0x3f22f98314047820 */ /* 0x040fe20000400000 */
[----:B------:R-:W-:-:S05]  /*08c0*/  FSETP.GE.AND P0, PT, |R20|, 105615, PT ;  /* 0x47ce47801400780b */ /* 0x000fca0003f06200 */
[----:B------:R-:W0:Y:S02]  /*08d0*/  F2I.NTZ R4, R4 ;  /* 0x0000000400047305 */ /* 0x000e240000203100 */
[----:B0-----:R-:W-:-:S05]  /*08e0*/  I2FP.F32.S32 R3, R4 ;  /* 0x0000000400037245 */ /* 0x001fca0000201400 */
[----:B------:R-:W-:-:S04]  /*08f0*/  FFMA R10, R3, -1.5707962512969970703, R20 ;  /* 0xbfc90fda030a7823 */ /* 0x000fc80000000014 */
[----:B------:R-:W-:-:S04]  /*0900*/  FFMA R10, R3, -7.5497894158615963534e-08, R10 ;  /* 0xb3a22168030a7823 */ /* 0x000fc8000000000a */
[----:B------:R-:W-:Y:S01]  /*0910*/  FFMA R3, R3, -5.3903029534742383927e-15, R10 ;  /* 0xa7c234c503037823 */ /* 0x000fe2000000000a */
[----:B-1----:R-:W-:Y:S06]  /*0920*/  @!P0 BRA `(.L_x_9) ;  /* 0x0000000000dc8947 */ /* 0x002fec0003800000 */
[----:B------:R-:W-:-:S13]  /*0930*/  FSETP.NEU.AND P0, PT, |R20|, +INF , PT ;  /* 0x7f8000001400780b */ /* 0x000fda0003f0d200 */
[----:B------:R-:W-:Y:S01]  /*0940*/  @!P0 FMUL R3, RZ, R20 ;  /* 0x00000014ff038220 */ /* 0x000fe20000400000 */
[----:B------:R-:W-:Y:S01]  /*0950*/  @!P0 IMAD.MOV.U32 R4, RZ, RZ, RZ ;  /* 0x000000ffff048224 */ /* 0x000fe200078e00ff */
[----:B------:R-:W-:Y:S06]  /*0960*/  @!P0 BRA `(.L_x_9) ;  /* 0x0000000000cc8947 */ /* 0x000fec0003800000 */
[----:B------:R-:W-:Y:S02]  /*0970*/  IMAD.SHL.U32 R4, R20, 0x100, RZ ;  /* 0x0000010014047824 */ /* 0x000fe400078e00ff */
[----:B------:R-:W-:Y:S02]  /*0980*/  HFMA2 R10, -RZ, RZ, 0, 0 ;  /* 0x00000000ff0a7431 */ /* 0x000fe400000001ff */
[----:B------:R-:W-:Y:S01]  /*0990*/  IMAD.MOV.U32 R3, RZ, RZ, R1 ;  /* 0x000000ffff037224 */ /* 0x000fe200078e0001 */
[----:B------:R-:W0:Y:S01]  /*09a0*/  LDCU.64 UR6, c[0x4][0x10] ;  /* 0x01000200ff0677ac */ /* 0x000e220008000a00 */
[----:B------:R-:W-:Y:S01]  /*09b0*/  LOP3.LUT R7, R4, 0x80000000, RZ, 0xfc, !PT ;  /* 0x8000000004077812 */ /* 0x000fe200078efcff */
[----:B------:R-:W-:Y:S01]  /*09c0*/  UMOV UR5, URZ ;  /* 0x000000ff00057c82 */ /* 0x000fe20008000000 */
[----:B------:R-:W-:-:S05]  /*09d0*/  UMOV UR4, URZ ;  /* 0x000000ff00047c82 */ /* 0x000fca0008000000 */
.L_x_10:
[----:B0-----:R-:W-:Y:S02]  /*09e0*/  IMAD.U32 R12, RZ, RZ, UR6 ;  /* 0x00000006ff0c7e24 */ /* 0x001fe4000f8e00ff */
[----:B------:R-:W-:-:S05]  /*09f0*/  IMAD.U32 R13, RZ, RZ, UR7 ;  /* 0x00000007ff0d7e24 */ /* 0x000fca000f8e00ff */
[----:B------:R-:W2:Y:S01]  /*0a00*/  LDG.E.CONSTANT R4, desc[UR36][R12.64] ;  /* 0x000000240c047981 */ /* 0x000ea2000c1e9900 */
[----:B------:R-:W-:Y:S02]  /*0a10*/  UIADD3 UR6, UP0, UPT, UR6, 0x4, URZ ;  /* 0x0000000406067890 */ /* 0x000fe4000ff1e0ff */
[----:B------:R-:W-:Y:S02]  /*0a20*/  UIADD3 UR4, UPT, UPT, UR4, 0x1, URZ ;  /* 0x0000000104047890 */ /* 0x000fe4000fffe0ff */
[----:B------:R-:W-:Y:S02]  /*0a30*/  UIADD3.X UR7, UPT, UPT, URZ, UR7, URZ, UP0, !UPT ;  /* 0x00000007ff077290 */ /* 0x000fe400087fe4ff */
[----:B------:R-:W-:Y:S01]  /*0a40*/  UISETP.NE.AND UP0, UPT, UR4, 0x6, UPT ;  /* 0x000000060400788c */ /* 0x000fe2000bf05270 */
[----:B--2---:R-:W-:-:S03]  /*0a50*/  IMAD.WIDE.U32 R4, R4, R7, RZ ;  /* 0x0000000704047225 */ /* 0x004fc600078e00ff */
[----:B------:R-:W-:-:S04]  /*0a60*/  IADD3 R4, P0, PT, R4, R10, RZ ;  /* 0x0000000a04047210 */ /* 0x000fc80007f1e0ff */
[----:B------:R-:W-:Y:S01]  /*0a70*/  IADD3.X R10, PT, PT, R5, UR5, RZ, P0, !PT ;  /* 0x00000005050a7c10 */ /* 0x000fe200087fe4ff */
[----:B------:R0:W-:Y:S02]  /*0a80*/  STL [R3], R4 ;  /* 0x0000000403007387 */ /* 0x0001e40000100800 */
[----:B0-----:R-:W-:Y:S01]  /*0a90*/  VIADD R3, R3, 0x4 ;  /* 0x0000000403037836 */ /* 0x001fe20000000000 */
[----:B------:R-:W-:Y:S06]  /*0aa0*/  BRA.U UP0, `(.L_x_10) ;  /* 0xfffffffd00cc7547 */ /* 0x000fec000b83ffff */
[----:B------:R-:W-:Y:S01]  /*0ab0*/  SHF.R.U32.HI R7, RZ, 0x17, R20 ;  /* 0x00000017ff077819 */ /* 0x000fe20000011614 */
[----:B------:R0:W-:Y:S03]  /*0ac0*/  STL [R1+0x18], R10 ;  /* 0x0000180a01007387 */ /* 0x0001e60000100800 */
[C---:B------:R-:W-:Y:S02]  /*0ad0*/  LOP3.LUT R3, R7.reuse, 0xe0, RZ, 0xc0, !PT ;  /* 0x000000e007037812 */ /* 0x040fe400078ec0ff */
[----:B------:R-:W-:Y:S02]  /*0ae0*/  LOP3.LUT P0, RZ, R7, 0x1f, RZ, 0xc0, !PT ;  /* 0x0000001f07ff7812 */ /* 0x000fe4000780c0ff */
[----:B------:R-:W-:-:S04]  /*0af0*/  IADD3 R3, PT, PT, R3, -0x80, RZ ;  /* 0xffffff8003037810 */ /* 0x000fc80007ffe0ff */
[----:B------:R-:W-:-:S05]  /*0b00*/  SHF.R.U32.HI R4, RZ, 0x5, R3 ;  /* 0x00000005ff047819 */ /* 0x000fca0000011603 */
[----:B------:R-:W-:-:S05]  /*0b10*/  IMAD R11, R4, -0x4, R1 ;  /* 0xfffffffc040b7824 */ /* 0x000fca00078e0201 */
[----:B------:R-:W2:Y:S04]  /*0b20*/  LDL R3, [R11+0x18] ;  /* 0x000018000b037983 */ /* 0x000ea80000100800 */
[----:B------:R-:W2:Y:S04]  /*0b30*/  LDL R4, [R11+0x14] ;  /* 0x000014000b047983 */ /* 0x000ea80000100800 */
[----:B------:R-:W3:Y:S01]  /*0b40*/  @P0 LDL R5, [R11+0x10] ;  /* 0x000010000b050983 */ /* 0x000ee20000100800 */
[----:B------:R-:W-:Y:S01]  /*0b50*/  LOP3.LUT R7, R7, 0x1f, RZ, 0xc0, !PT ;  /* 0x0000001f07077812 */ /* 0x000fe200078ec0ff */
[----:B------:R-:W-:Y:S01]  /*0b60*/  UMOV UR4, 0x54442d19 ;  /* 0x54442d1900047882 */ /* 0x000fe20000000000 */
[----:B------:R-:W-:-:S02]  /*0b70*/  UMOV UR5, 0x3bf921fb ;  /* 0x3bf921fb00057882 */ /* 0x000fc40000000000 */
[-C--:B--2---:R-:W-:Y:S02]  /*0b80*/  @P0 SHF.L.W.U32.HI R3, R4, R7.reuse, R3 ;  /* 0x0000000704030219 */ /* 0x084fe40000010e03 */
[----:B---3--:R-:W-:Y:S02]  /*0b90*/  @P0 SHF.L.W.U32.HI R4, R5, R7, R4 ;  /* 0x0000000705040219 */ /* 0x008fe40000010e04 */
[----:B------:R-:W-:Y:S02]  /*0ba0*/  ISETP.GE.AND P0, PT, R20, RZ, PT ;  /* 0x000000ff1400720c */ /* 0x000fe40003f06270 */
[C---:B------:R-:W-:Y:S01]  /*0bb0*/  SHF.L.W.U32.HI R5, R4.reuse, 0x2, R3 ;  /* 0x0000000204057819 */ /* 0x040fe20000010e03 */
[----:B------:R-:W-:-:S03]  /*0bc0*/  IMAD.SHL.U32 R4, R4, 0x4, RZ ;  /* 0x0000000404047824 */ /* 0x000fc600078e00ff */
[----:B------:R-:W-:-:S04]  /*0bd0*/  SHF.R.S32.HI R7, RZ, 0x1f, R5 ;  /* 0x0000001fff077819 */ /* 0x000fc80000011405 */
[C---:B------:R-:W-:Y:S02]  /*0be0*/  LOP3.LUT R12, R7.reuse, R4, RZ, 0x3c, !PT ;  /* 0x00000004070c7212 */ /* 0x040fe400078e3cff */
[----:B------:R-:W-:Y:S02]  /*0bf0*/  LOP3.LUT R13, R7, R5, RZ, 0x3c, !PT ;  /* 0x00000005070d7212 */ /* 0x000fe400078e3cff */
[----:B------:R-:W-:Y:S02]  /*0c00*/  SHF.R.U32.HI R4, RZ, 0x1e, R3 ;  /* 0x0000001eff047819 */ /* 0x000fe40000011603 */
[C---:B------:R-:W-:Y:S02]  /*0c10*/  LOP3.LUT R3, R5.reuse, R20, RZ, 0x3c, !PT ;  /* 0x0000001405037212 */ /* 0x040fe400078e3cff */
[----:B------:R-:W0:Y:S01]  /*0c20*/  I2F.F64.S64 R12, R12 ;  /* 0x0000000c000c7312 */ /* 0x000e220000301c00 */
[----:B------:R-:W-:Y:S02]  /*0c30*/  LEA.HI R4, R5, R4, RZ, 0x1 ;  /* 0x0000000405047211 */ /* 0x000fe400078f08ff */
[----:B------:R-:W-:-:S03]  /*0c40*/  ISETP.GE.AND P1, PT, R3, RZ, PT ;  /* 0x000000ff0300720c */ /* 0x000fc60003f26270 */
[----:B------:R-:W-:-:S04]  /*0c50*/  IMAD.MOV R3, RZ, RZ, -R4 ;  /* 0x000000ffff037224 */ /* 0x000fc800078e0a04 */
[----:B------:R-:W-:Y:S01]  /*0c60*/  @!P0 IMAD.MOV.U32 R4, RZ, RZ, R3 ;  /* 0x000000ffff048224 */ /* 0x000fe200078e0003 */
[----:B0-----:R-:W-:-:S10]  /*0c70*/  DMUL R10, R12, UR4 ;  /* 0x000000040c0a7c28 */ /* 0x001fd40008000000 */
[----:B------:R-:W0:Y:S02]  /*0c80*/  F2F.F32.F64 R10, R10 ;  /* 0x0000000a000a7310 */ /* 0x000e240000301000 */
[----:B0-----:R-:W-:-:S07]  /*0c90*/  FSEL R3, -R10, R10, !P1 ;  /* 0x0000000a0a037208 */ /* 0x001fce0004800100 */
.L_x_9:
[----:B------:R-:W-:Y:S05]  /*0ca0*/  BSYNC.RECONVERGENT B0 ;  /* 0x0000000000007941 */ /* 0x000fea0003800200 */
.L_x_8:
[----:B------:R-:W-:Y:S01]  /*0cb0*/  MOV R7, 0x394d4153 ;  /* 0x394d415300077802 */ /* 0x000fe20000000f00 */
[----:B------:R-:W-:Y:S02]  /*0cc0*/  IMAD.MOV.U32 R5, RZ, RZ, 0x37cbac00 ;  /* 0x37cbac00ff057424 */ /* 0x000fe400078e00ff */
[----:B------:R-:W-:Y:S01]  /*0cd0*/  FMUL R10, R3, R3 ;  /* 0x00000003030a7220 */ /* 0x000fe20000400000 */
[----:B------:R-:W-:Y:S01]  /*0ce0*/  ISETP.GT.U32.AND P0, PT, R8, 0x1, PT ;  /* 0x000000010800780c */ /* 0x000fe20003f04070 */
[----:B------:R-:W-:Y:S01]  /*0cf0*/  BSSY.RECONVERGENT B6, `(.L_x_11) ;  /* 0x0000027000067945 */ /* 0x000fe20003800200 */
[----:B------:R-:W-:Y:S01]  /*0d00*/  LOP3.LUT P2, RZ, R4, 0x2, RZ, 0xc0, !PT ;  /* 0x0000000204ff7812 */ /* 0x000fe2000784c0ff */
[C---:B------:R-:W-:Y:S01]  /*0d10*/  FFMA R5, R10.reuse, R5, -0.0013887860113754868507 ;  /* 0xbab607ed0a057423 */ /* 0x040fe20000000005 */
[C---:B------:R-:W-:Y:S01]  /*0d20*/  FFMA R7, R10.reuse, -R7, 0.0083327032625675201416 ;  /* 0x3c0885e40a077423 */ /* 0x040fe20000000807 */
[----:B------:R-:W-:Y:S01]  /*0d30*/  ISETP.GT.U32.OR P0, PT, R9, 0x3, P0 ;  /* 0x000000030900780c */ /* 0x000fe20000704470 */
[C---:B------:R-:W-:Y:S01]  /*0d40*/  FFMA R12, R10.reuse, R3, RZ ;  /* 0x000000030a0c7223 */ /* 0x040fe200000000ff */
[C---:B------:R-:W-:Y:S01]  /*0d50*/  FFMA R5, R10.reuse, R5, 0.041666727513074874878 ;  /* 0x3d2aaabb0a057423 */ /* 0x040fe20000000005 */
[----:B------:R-:W-:Y:S01]  /*0d60*/  FFMA R7, R10, R7, -0.16666662693023681641 ;  /* 0xbe2aaaa80a077423 */ /* 0x000fe20000000007 */
[----:B------:R-:W-:-:S02]  /*0d70*/  ISETP.NE.OR P0, PT, RZ, UR39, P0 ;  /* 0x00000027ff007c0c */ /* 0x000fc40008705670 */
[----:B------:R-:W-:Y:S01]  /*0d80*/  FFMA R5, R10, R5, -0.4999999701976776123 ;  /* 0xbeffffff0a057423 */ /* 0x000fe20000000005 */
[----:B------:R-:W-:Y:S01]  /*0d90*/  FFMA R12, R12, R7, R3 ;  /* 0x000000070c0c7223 */ /* 0x000fe20000000003 */
[C---:B------:R-:W-:Y:S01]  /*0da0*/  LOP3.LUT R3, R4.reuse, 0x1, RZ, 0xc0, !PT ;  /* 0x0000000104037812 */ /* 0x040fe200078ec0ff */
[----:B------:R-:W-:Y:S02]  /*0db0*/  VIADD R7, R4, 0x1 ;  /* 0x0000000104077836 */ /* 0x000fe40000000000 */
[----:B------:R-:W-:Y:S01]  /*0dc0*/  FFMA R5, R10, R5, 1 ;  /* 0x3f8000000a057423 */ /* 0x000fe20000000005 */
[----:B------:R-:W-:Y:S02]  /*0dd0*/  ISETP.NE.U32.AND P3, PT, R3, 0x1, PT ;  /* 0x000000010300780c */ /* 0x000fe40003f65070 */
[----:B------:R-:W-:Y:S02]  /*0de0*/  LOP3.LUT P1, RZ, R7, 0x2, RZ, 0xc0, !PT ;  /* 0x0000000207ff7812 */ /* 0x000fe4000782c0ff */
[----:B------:R-:W-:-:S02]  /*0df0*/  FSEL R16, R5, R12, !P3 ;  /* 0x0000000c05107208 */ /* 0x000fc40005800000 */
[----:B------:R-:W-:Y:S02]  /*0e00*/  FSEL R5, R12, R5, !P3 ;  /* 0x000000050c057208 */ /* 0x000fe40005800000 */
[----:B------:R-:W-:Y:S02]  /*0e10*/  FSEL R16, R16, -R16, !P2 ;  /* 0x8000001010107208 */ /* 0x000fe40005000000 */
[----:B------:R-:W-:Y:S01]  /*0e20*/  FSEL R17, R5, -R5, !P1 ;  /* 0x8000000505117208 */ /* 0x000fe20004800000 */
[----:B------:R-:W-:Y:S06]  /*0e30*/  @P0 BRA `(.L_x_12) ;  /* 0x0000000000480947 */ /* 0x000fec0003800000 */
[----:B------:R-:W0:Y:S01]  /*0e40*/  F2F.F64.F32 R10, R20 ;  /* 0x00000014000a7310 */ /* 0x000e220000201800 */
[----:B------:R-:W-:Y:S01]  /*0e50*/  MOV R3, 0x0 ;  /* 0x0000000000037802 */ /* 0x000fe20000000f00 */
[----:B------:R1:W-:Y:S01]  /*0e60*/  STL.64 [R1+0x20], R8 ;  /* 0x0000200801007387 */ /* 0x0003e20000100a00 */
[----:B------:R-:W2:Y:S01]  /*0e70*/  LDCU.64 UR4, c[0x4][0x8] ;  /* 0x01000100ff0477ac */ /* 0x000ea20008000a00 */
[----:B------:R-:W-:Y:S01]  /*0e80*/  IADD3 R6, P0, P1, R1, 0x20, R6 ;  /* 0x0000002001067810 */ /* 0x000fe2000791e006 */
[----:B------:R1:W3:Y:S01]  /*0e90*/  LDC.64 R22, c[0x4][R3] ;  /* 0x0100000003167b82 */ /* 0x0002e20000000a00 */
[----:B------:R1:W-:Y:S02]  /*0ea0*/  STL [R1+0x40], R2 ;  /* 0x0000400201007387 */ /* 0x0003e40000100800 */
[----:B------:R-:W-:Y:S01]  /*0eb0*/  F2F.F64.F32 R12, R17 ;  /* 0x00000011000c7310 */ /* 0x000fe20000201800 */
[----:B------:R-:W-:Y:S01]  /*0ec0*/  IADD3.X R7, PT, PT, RZ, UR38, RZ, P0, P1 ;  /* 0x00000026ff077c10 */ /* 0x000fe200087e24ff */
[----:B0-----:R1:W-:Y:S06]  /*0ed0*/  STL.64 [R1+0x28], R10 ;  /* 0x0000280a01007387 */ /* 0x0013ec0000100a00 */
[----:B------:R-:W0:Y:S01]  /*0ee0*/  F2F.F64.F32 R14, R16 ;  /* 0x00000010000e7310 */ /* 0x000e220000201800 */
[----:B--2---:R-:W-:-:S02]  /*0ef0*/  IMAD.U32 R4, RZ, RZ, UR4 ;  /* 0x00000004ff047e24 */ /* 0x004fc4000f8e00ff */
[----:B------:R-:W-:-:S05]  /*0f00*/  IMAD.U32 R5, RZ, RZ, UR5 ;  /* 0x00000005ff057e24 */ /* 0x000fca000f8e00ff */
[----:B------:R-:W2:Y:S01]  /*0f10*/  F2F.F64.F32 R18, R0 ;  /* 0x0000000000127310 */ /* 0x000ea20000201800 */
[----:B0-----:R1:W-:Y:S04]  /*0f20*/  STL.128 [R1+0x30], R12 ;  /* 0x0000300c01007387 */ /* 0x0013e80000100c00 */
[----:B--2---:R1:W-:Y:S02]  /*0f30*/  STL.64 [R1+0x48], R18 ;  /* 0x0000481201007387 */ /* 0x0043e40000100a00 */
[----:B------:R-:W-:-:S07]  /*0f40*/  LEPC R20, `(.L_x_12) ;  /* 0x000000001014794e */ /* 0x000fce0000000000 */
[----:B-1-3--:R-:W-:Y:S05]  /*0f50*/  CALL.ABS.NOINC R22 ;  /* 0x0000000016007343 */ /* 0x00afea0003c00000 */
.L_x_12:
[----:B------:R-:W-:Y:S05]  /*0f60*/  BSYNC.RECONVERGENT B6 ;  /* 0x0000000000067941 */ /* 0x000fea0003800200 */
.L_x_11:
[----:B------:R-:W0:Y:S01]  /*0f70*/  LDCU UR4, c[0x0][0x390] ;  /* 0x00007200ff0477ac */ /* 0x000e220008000800 */
[----:B------:R-:W1:Y:S01]  /*0f80*/  LDC R0, c[0x0][0x394] ;  /* 0x0000e500ff007b82 */ /* 0x000e620000000800 */
[----:B0-----:R-:W-:Y:S02]  /*0f90*/  UISETP.GE.AND UP0, UPT, UR39, UR4, UPT ;  /* 0x000000042700728c */ /* 0x001fe4000bf06270 */
[----:B-1----:R-:W-:-:S07]  /*0fa0*/  ISETP.LE.AND P0, PT, R0, UR39, PT ;  /* 0x0000002700007c0c */ /* 0x002fce000bf03270 */
[----:B------:R-:W-:Y:S06]  /*0fb0*/  BRA.U UP0, `(.L_x_13) ;  /* 0x0000000100407547 */ /* 0x000fec000b800000 */
[----:B------:R-:W0:Y:S08]  /*0fc0*/  LDC R3, c[0x0][0x398] ;  /* 0x0000e600ff037b82 */ /* 0x000e300000000800 */
[----:B------:R-:W1:Y:S01]  /*0fd0*/  LDC.64 R4, c[0x0][0x380] ;  /* 0x0000e000ff047b82 */ /* 0x000e620000000a00 */
[----:B0-----:R-:W-:-:S04]  /*0fe0*/  IMAD R3, R3, UR39, R2 ;  /* 0x0000002703037c24 */ /* 0x001fc8000f8e0202 */
[----:B-1----:R-:W-:-:S05]  /*0ff0*/  IMAD.WIDE R4, R3, 0x2, R4 ;  /* 0x0000000203047825 */ /* 0x002fca00078e0204 */
[----:B------:R-:W2:Y:S04]  /*1000*/  LDG.E.U16 R3, desc[UR36][R4.64+0x2] ;  /* 0x0000022404037981 */ /* 0x000ea8000c1e1500 */
[----:B------:R-:W3:Y:S01]  /*1010*/  LDG.E.U16 R0, desc[UR36][R4.64] ;  /* 0x0000002404007981 */ /* 0x000ee2000c1e1500 */
[----:B--2---:R-:W-:Y:S02]  /*1020*/  HADD2.F32 R3, -RZ, R3.H0_H0 ;  /* 0x20000003ff037230 */ /* 0x004fe40000004100 */
[----:B---3--:R-:W-:-:S03]  /*1030*/  HADD2.F32 R0, -RZ, R0.H0_H0 ;  /* 0x20000000ff007230 */ /* 0x008fc60000004100 */
[-C--:B------:R-:W-:Y:S01]  /*1040*/  FMUL R6, R16, R3.reuse ;  /* 0x0000000310067220 */ /* 0x080fe20000400000 */
[----:B------:R-:W-:-:S03]  /*1050*/  FMUL R3, R17, R3 ;  /* 0x0000000311037220 */ /* 0x000fc60000400000 */
[-C--:B------:R-:W-:Y:S01]  /*1060*/  FFMA R6, R17, R0.reuse, -R6 ;  /* 0x0000000011067223 */ /* 0x080fe20000000806 */
[----:B------:R-:W-:-:S04]  /*1070*/  FFMA R3, R16, R0, R3 ;  /* 0x0000000010037223 */ /* 0x000fc80000000003 */
[----:B------:R-:W-:Y:S02]  /*1080*/  F2FP.F16.F32.PACK_AB R6, RZ, R6 ;  /* 0x00000006ff06723e */ /* 0x000fe400000000ff */
[----:B------:R-:W-:-:S03]  /*1090*/  F2FP.F16.F32.PACK_AB R3, RZ, R3 ;  /* 0x00000003ff03723e */ /* 0x000fc600000000ff */
[----:B------:R0:W-:Y:S04]  /*10a0*/  STG.E.U16 desc[UR36][R4.64], R6 ;  /* 0x0000000604007986 */ /* 0x0001e8000c101524 */
[----:B------:R0:W-:Y:S02]  /*10b0*/  STG.E.U16 desc[UR36][R4.64+0x2], R3 ;  /* 0x0000020304007986 */ /* 0x0001e4000c101524 */
.L_x_13:
[----:B------:R-:W-:Y:S05]  /*10c0*/  @P0 EXIT ;  /* 0x000000000000094d */ /* 0x000fea0003800000 */
[----:B0-----:R-:W0:Y:S08]  /*10d0*/  LDC R3, c[0x0][0x398] ;  /* 0x0000e600ff037b82 */ /* 0x001e300000000800 */
        /* <DEDUP_REMOVED lines=13> */
[----:B------:R-:W-:Y:S04]  /*11b0*/  STG.E.U16 desc[UR36][R2.64], R6 ;  /* 0x0000000602007986 */ /* 0x000fe8000c101524 */
[----:B------:R-:W-:Y:S01]  /*11c0*/  STG.E.U16 desc[UR36][R2.64+0x2], R5 ;  /* 0x0000020502007986 */ /* 0x000fe2000c101524 */
[----:B------:R-:W-:Y:S05]  /*11d0*/  EXIT ;  /* 0x000000000000794d */ /* 0x000fea0003800000 */
        .weak           $__internal_0_$__cuda_sm20_rcp_rn_f32_slowpath
        .type           $__internal_0_$__cuda_sm20_rcp_rn_f32_slowpath,@function
        .size           $__internal_0_$__cuda_sm20_rcp_rn_f32_slowpath,($__internal_1_$__cuda_sm3x_div_rn_noftz_f32_slowpath - $__internal_0_$__cuda_sm20_rcp_rn_f32_slowpath)
$__internal_0_$__cuda_sm20_rcp_rn_f32_slowpath:
[----:B------:R-:W-:Y:S01]  /*11e0*/  IMAD.SHL.U32 R3, R0, 0x2, RZ ;  /* 0x0000000200037824 */ /* 0x000fe200078e00ff */
[----:B------:R-:W-:Y:S04]  /*11f0*/  BSSY.RECONVERGENT B1, `(.L_x_14) ;  /* 0x0000030000017945 */ /* 0x000fe80003800200 */
[----:B------:R-:W-:-:S04]  /*1200*/  SHF.R.U32.HI R11, RZ, 0x18, R3 ;  /* 0x00000018ff0b7819 */ /* 0x000fc80000011603 */
[----:B------:R-:W-:-:S13]  /*1210*/  ISETP.NE.U32.AND P0, PT, R11, RZ, PT ;  /* 0x000000ff0b00720c */ /* 0x000fda0003f05070 */
[----:B------:R-:W-:Y:S05]  /*1220*/  @P0 BRA `(.L_x_15) ;  /* 0x0000000000280947 */ /* 0x000fea0003800000 */
[----:B------:R-:W-:-:S04]  /*1230*/  SHF.L.U32 R3, R0, 0x1, RZ ;  /* 0x0000000100037819 */ /* 0x000fc800000006ff */
[----:B------:R-:W-:-:S13]  /*1240*/  ISETP.NE.AND P0, PT, R3, RZ, PT ;  /* 0x000000ff0300720c */ /* 0x000fda0003f05270 */
[----:B------:R-:W-:Y:S01]  /*1250*/  @P0 FFMA R7, R0, 1.84467440737095516160e+19, RZ ;  /* 0x5f80000000070823 */ /* 0x000fe200000000ff */
[----:B------:R-:W-:Y:S08]  /*1260*/  @!P0 MUFU.RCP R5, R0 ;  /* 0x0000000000058308 */ /* 0x000ff00000001000 */
[----:B------:R-:W0:Y:S02]  /*1270*/  @P0 MUFU.RCP R8, R7 ;  /* 0x0000000700080308 */ /* 0x000e240000001000 */
[----:B0-----:R-:W-:-:S04]  /*1280*/  @P0 FFMA R3, R7, R8, -1 ;  /* 0xbf80000007030423 */ /* 0x001fc80000000008 */
[----:B------:R-:W-:-:S04]  /*1290*/  @P0 FADD.FTZ R3, -R3, -RZ ;  /* 0x800000ff03030221 */ /* 0x000fc80000010100 */
[----:B------:R-:W-:-:S04]  /*12a0*/  @P0 FFMA R3, R8, R3, R8 ;  /* 0x0000000308030223 */ /* 0x000fc80000000008 */
[----:B------:R-:W-:Y:S01]  /*12b0*/  @P0 FFMA R5, R3, 1.84467440737095516160e+19, RZ ;  /* 0x5f80000003050823 */ /* 0x000fe200000000ff */
[----:B------:R-:W-:Y:S06]  /*12c0*/  BRA `(.L_x_16) ;  /* 0x0000000000887947 */ /* 0x000fec0003800000 */
.L_x_15:
[----:B------:R-:W-:-:S05]  /*12d0*/  VIADD R13, R11, 0xffffff03 ;  /* 0xffffff030b0d7836 */ /* 0x000fca0000000000 */
[----:B------:R-:W-:-:S13]  /*12e0*/  ISETP.GT.U32.AND P0, PT, R13, 0x1, PT ;  /* 0x000000010d00780c */ /* 0x000fda0003f04070 */
[----:B------:R-:W-:Y:S05]  /*12f0*/  @P0 BRA `(.L_x_17) ;  /* 0x0000000000780947 */ /* 0x000fea0003800000 */
[----:B------:R-:W-:Y:S01]  /*1300*/  LOP3.LUT R3, R0, 0x7fffff, RZ, 0xc0, !PT ;  /* 0x007fffff00037812 */ /* 0x000fe200078ec0ff */
[----:B------:R-:W-:-:S03]  /*1310*/  IMAD.MOV.U32 R10, RZ, RZ, 0x3 ;  /* 0x00000003ff0a7424 */ /* 0x000fc600078e00ff */
[----:B------:R-:W-:Y:S02]  /*1320*/  LOP3.LUT R3, R3, 0x3f800000, RZ, 0xfc, !PT ;  /* 0x3f80000003037812 */ /* 0x000fe400078efcff */
[----:B------:R-:W-:Y:S02]  /*1330*/  SHF.L.U32 R10, R10, R13, RZ ;  /* 0x0000000d0a0a7219 */ /* 0x000fe400000006ff */
[----:B------:R-:W0:Y:S02]  /*1340*/  MUFU.RCP R8, R3 ;  /* 0x0000000300087308 */ /* 0x000e240000001000 */
[----:B0-----:R-:W-:-:S04]  /*1350*/  FFMA R5, R3, R8, -1 ;  /* 0xbf80000003057423 */ /* 0x001fc80000000008 */
[----:B------:R-:W-:-:S04]  /*1360*/  FADD.FTZ R5, -R5, -RZ ;  /* 0x800000ff05057221 */ /* 0x000fc80000010100 */
[CCC-:B------:R-:W-:Y:S01]  /*1370*/  FFMA.RM R7, R8.reuse, R5.reuse, R8.reuse ;  /* 0x0000000508077223 */ /* 0x1c0fe20000004008 */
[----:B------:R-:W-:-:S04]  /*1380*/  FFMA.RP R8, R8, R5, R8 ;  /* 0x0000000508087223 */ /* 0x000fc80000008008 */
[C---:B------:R-:W-:Y:S02]  /*1390*/  LOP3.LUT R5, R7.reuse, 0x7fffff, RZ, 0xc0, !PT ;  /* 0x007fffff07057812 */ /* 0x040fe400078ec0ff */
[----:B------:R-:W-:Y:S02]  /*13a0*/  FSETP.NEU.FTZ.AND P0, PT, R7, R8, PT ;  /* 0x000000080700720b */ /* 0x000fe40003f1d000 */
[----:B------:R-:W-:Y:S02]  /*13b0*/  LOP3.LUT R5, R5, 0x800000, RZ, 0xfc, !PT ;  /* 0x0080000005057812 */ /* 0x000fe400078efcff */
[----:B------:R-:W-:Y:S02]  /*13c0*/  SEL R7, RZ, 0xffffffff, !P0 ;  /* 0xffffffffff077807 */ /* 0x000fe40004000000 */
[----:B------:R-:W-:-:S03]  /*13d0*/  LOP3.LUT R10, R10, R5, RZ, 0xc0, !PT ;  /* 0x000000050a0a7212 */ /* 0x000fc600078ec0ff */
[----:B------:R-:W-:Y:S01]  /*13e0*/  IMAD.MOV R8, RZ, RZ, -R7 ;  /* 0x000000ffff087224 */ /* 0x000fe200078e0a07 */
[----:B------:R-:W-:-:S04]  /*13f0*/  SHF.R.U32.HI R10, RZ, R13, R10 ;  /* 0x0000000dff0a7219 */ /* 0x000fc8000001160a */
[----:B------:R-:W-:Y:S02]  /*1400*/  LOP3.LUT P1, RZ, R8, R13, R5, 0xf8, !PT ;  /* 0x0000000d08ff7212 */ /* 0x000fe4000782f805 */
[C---:B------:R-:W-:Y:S02]  /*1410*/  LOP3.LUT P0, RZ, R10.reuse, 0x1, RZ, 0xc0, !PT ;  /* 0x000000010aff7812 */ /* 0x040fe4000780c0ff */
[----:B------:R-:W-:Y:S02]  /*1420*/  LOP3.LUT P2, RZ, R10, 0x2, RZ, 0xc0, !PT ;  /* 0x000000020aff7812 */ /* 0x000fe4000784c0ff */
[----:B------:R-:W-:Y:S02]  /*1430*/  IADD3 R8, PT, PT, R11, -0xfc, RZ ;  /* 0xffffff040b087810 */ /* 0x000fe40007ffe0ff */
[----:B------:R-:W-:Y:S02]  /*1440*/  PLOP3.LUT P0, PT, P0, P1, P2, 0xe0, 0x0 ;  /* 0x000000000000781c */ /* 0x000fe40000703c20 */
[----:B------:R-:W-:-:S02]  /*1450*/  LOP3.LUT P1, RZ, R0, 0x7fffff, RZ, 0xc0, !PT ;  /* 0x007fffff00ff7812 */ /* 0x000fc4000782c0ff */
[----:B------:R-:W-:Y:S02]  /*1460*/  SEL R3, RZ, 0x1, !P0 ;  /* 0x00000001ff037807 */ /* 0x000fe40004000000 */
[----:B------:R-:W-:-:S03]  /*1470*/  SHF.R.U32.HI R5, RZ, R8, R5 ;  /* 0x00000008ff057219 */ /* 0x000fc60000011605 */
[----:B------:R-:W-:-:S05]  /*1480*/  IMAD.MOV R3, RZ, RZ, -R3 ;  /* 0x000000ffff037224 */ /* 0x000fca00078e0a03 */
[----:B------:R-:W-:-:S13]  /*1490*/  ISETP.GE.AND P0, PT, R3, RZ, PT ;  /* 0x000000ff0300720c */ /* 0x000fda0003f06270 */
[----:B------:R-:W-:-:S04]  /*14a0*/  @!P0 VIADD R5, R5, 0x1 ;  /* 0x0000000105058836 */ /* 0x000fc80000000000 */
[----:B------:R-:W-:-:S05]  /*14b0*/  @!P1 IMAD.SHL.U32 R5, R5, 0x2, RZ ;  /* 0x0000000205059824 */ /* 0x000fca00078e00ff */
[----:B------:R-:W-:Y:S01]  /*14c0*/  LOP3.LUT R5, R5, 0x80000000, R0, 0xf8, !PT ;  /* 0x8000000005057812 */ /* 0x000fe200078ef800 */
[----:B------:R-:W-:Y:S06]  /*14d0*/  BRA `(.L_x_16) ;  /* 0x0000000000047947 */ /* 0x000fec0003800000 */
.L_x_17:
[----:B------:R0:W1:Y:S02]  /*14e0*/  MUFU.RCP R5, R0 ;  /* 0x0000000000057308 */ /* 0x0000640000001000 */
.L_x_16:
[----:B------:R-:W-:Y:S05]  /*14f0*/  BSYNC.RECONVERGENT B1 ;  /* 0x0000000000017941 */ /* 0x000fea0003800200 */
.L_x_14:
[----:B01----:R-:W-:Y:S02]  /*1500*/  IMAD.MOV.U32 R0, RZ, RZ, R5 ;  /* 0x000000ffff007224 */ /* 0x003fe400078e0005 */
[----:B------:R-:W-:-:S04]  /*1510*/  IMAD.MOV.U32 R5, RZ, RZ, 0x0 ;  /* 0x00000000ff057424 */ /* 0x000fc800078e00ff */
[----:B------:R-:W-:Y:S05]  /*1520*/  RET.REL.NODEC R4 `(_Z22rope_single_pos_kernelP6__halfS0_iiijfi) ;  /* 0xffffffe804b47950 */ /* 0x000fea0003c3ffff */
        .weak           $__internal_1_$__cuda_sm3x_div_rn_noftz_f32_slowpath
        .type           $__internal_1_$__cuda_sm3x_div_rn_noftz_f32_slowpath,@function
        .size           $__internal_1_$__cuda_sm3x_div_rn_noftz_f32_slowpath,(.L_x_58 - $__internal_1_$__cuda_sm3x_div_rn_noftz_f32_slowpath)
$__internal_1_$__cuda_sm3x_div_rn_noftz_f32_slowpath:
[----:B------:R-:W-:Y:S01]  /*1530*/  SHF.R.U32.HI R7, RZ, 0x17, R11 ;  /* 0x00000017ff077819 */ /* 0x000fe2000001160b */
[----:B------:R-:W-:Y:S01]  /*1540*/  BSSY.RECONVERGENT B1, `(.L_x_18) ;  /* 0x0000064000017945 */ /* 0x000fe20003800200 */
[--C-:B------:R-:W-:Y:S01]  /*1550*/  SHF.R.U32.HI R3, RZ, 0x17, R0.reuse ;  /* 0x00000017ff037819 */ /* 0x100fe20000011600 */
[----:B------:R-:W-:Y:S01]  /*1560*/  IMAD.MOV.U32 R12, RZ, RZ, R0 ;  /* 0x000000ffff0c7224 */ /* 0x000fe200078e0000 */
[----:B------:R-:W-:Y:S02]  /*1570*/  LOP3.LUT R7, R7, 0xff, RZ, 0xc0, !PT ;  /* 0x000000ff07077812 */ /* 0x000fe400078ec0ff */
[----:B------:R-:W-:Y:S02]  /*1580*/  LOP3.LUT R10, R3, 0xff, RZ, 0xc0, !PT ;  /* 0x000000ff030a7812 */ /* 0x000fe400078ec0ff */
[----:B------:R-:W-:-:S03]  /*1590*/  IADD3 R14, PT, PT, R7, -0x1, RZ ;  /* 0xffffffff070e7810 */ /* 0x000fc60007ffe0ff */
[----:B------:R-:W-:Y:S01]  /*15a0*/  VIADD R13, R10, 0xffffffff ;  /* 0xffffffff0a0d7836 */ /* 0x000fe20000000000 */
[----:B------:R-:W-:-:S04]  /*15b0*/  ISETP.GT.U32.AND P0, PT, R14, 0xfd, PT ;  /* 0x000000fd0e00780c */ /* 0x000fc80003f04070 */
[----:B------:R-:W-:-:S13]  /*15c0*/  ISETP.GT.U32.OR P0, PT, R13, 0xfd, P0 ;  /* 0x000000fd0d00780c */ /* 0x000fda0000704470 */
[----:B------:R-:W-:Y:S01]  /*15d0*/  @!P0 IMAD.MOV.U32 R5, RZ, RZ, RZ ;  /* 0x000000ffff058224 */ /* 0x000fe200078e00ff */
[----:B------:R-:W-:Y:S06]  /*15e0*/  @!P0 BRA `(.L_x_19) ;  /* 0x0000000000608947 */ /* 0x000fec0003800000 */
[----:B------:R-:W-:Y:S01]  /*15f0*/  FSETP.GTU.FTZ.AND P0, PT, |R0|, +INF , PT ;  /* 0x7f8000000000780b */ /* 0x000fe20003f1c200 */
[----:B------:R-:W-:Y:S01]  /*1600*/  IMAD.MOV.U32 R3, RZ, RZ, R11 ;  /* 0x000000ffff037224 */ /* 0x000fe200078e000b */
[----:B------:R-:W-:-:S04]  /*1610*/  FSETP.GTU.FTZ.AND P1, PT, |R11|, +INF , PT ;  /* 0x7f8000000b00780b */ /* 0x000fc80003f3c200 */
[----:B------:R-:W-:-:S13]  /*1620*/  PLOP3.LUT P0, PT, P0, P1, PT, 0xf8, 0x8f ;  /* 0x00000000008f781c */ /* 0x000fda0000703f70 */
[----:B------:R-:W-:Y:S05]  /*1630*/  @P0 BRA `(.L_x_20) ;  /* 0x00000004004c0947 */ /* 0x000fea0003800000 */
[----:B------:R-:W-:-:S13]  /*1640*/  LOP3.LUT P0, RZ, R11, 0x7fffffff, R12, 0xc8, !PT ;  /* 0x7fffffff0bff7812 */ /* 0x000fda000780c80c */
[----:B------:R-:W-:Y:S05]  /*1650*/  @!P0 BRA `(.L_x_21) ;  /* 0x00000004003c8947 */ /* 0x000fea0003800000 */
[C---:B------:R-:W-:Y:S02]  /*1660*/  FSETP.NEU.FTZ.AND P2, PT, |R0|.reuse, +INF , PT ;  /* 0x7f8000000000780b */ /* 0x040fe40003f5d200 */
[----:B------:R-:W-:Y:S02]  /*1670*/  FSETP.NEU.FTZ.AND P1, PT, |R3|, +INF , PT ;  /* 0x7f8000000300780b */ /* 0x000fe40003f3d200 */
[----:B------:R-:W-:-:S11]  /*1680*/  FSETP.NEU.FTZ.AND P0, PT, |R0|, +INF , PT ;  /* 0x7f8000000000780b */ /* 0x000fd60003f1d200 */
[----:B------:R-:W-:Y:S05]  /*1690*/  @!P1 BRA !P2, `(.L_x_21) ;  /* 0x00000004002c9947 */ /* 0x000fea0005000000 */
[----:B------:R-:W-:-:S04]  /*16a0*/  LOP3.LUT P2, RZ, R12, 0x7fffffff, RZ, 0xc0, !PT ;  /* 0x7fffffff0cff7812 */ /* 0x000fc8000784c0ff */
[----:B------:R-:W-:-:S13]  /*16b0*/  PLOP3.LUT P1, PT, P1, P2, PT, 0x2f, 0xf2 ;  /* 0x0000000000f2781c */ /* 0x000fda0000f24577 */
[----:B------:R-:W-:Y:S05]  /*16c0*/  @P1 BRA `(.L_x_22) ;  /* 0x0000000400181947 */ /* 0x000fea0003800000 */
[----:B------:R-:W-:-:S04]  /*16d0*/  LOP3.LUT P1, RZ, R11, 0x7fffffff, RZ, 0xc0, !PT ;  /* 0x7fffffff0bff7812 */ /* 0x000fc8000782c0ff */
[----:B------:R-:W-:-:S13]  /*16e0*/  PLOP3.LUT P0, PT, P0, P1, PT, 0x2f, 0xf2 ;  /* 0x0000000000f2781c */ /* 0x000fda0000702577 */
[----:B------:R-:W-:Y:S05]  /*16f0*/  @P0 BRA `(.L_x_23) ;  /* 0x0000000400000947 */ /* 0x000fea0003800000 */
[----:B------:R-:W-:Y:S02]  /*1700*/  ISETP.GE.AND P0, PT, R13, RZ, PT ;  /* 0x000000ff0d00720c */ /* 0x000fe40003f06270 */
[----:B------:R-:W-:-:S11]  /*1710*/  ISETP.GE.AND P1, PT, R14, RZ, PT ;  /* 0x000000ff0e00720c */ /* 0x000fd60003f26270 */
[----:B------:R-:W-:Y:S01]  /*1720*/  @P0 MOV R5, RZ ;  /* 0x000000ff00050202 */ /* 0x000fe20000000f00 */
[----:B------:R-:W-:Y:S02]  /*1730*/  @!P0 IMAD.MOV.U32 R5, RZ, RZ, -0x40 ;  /* 0xffffffc0ff058424 */ /* 0x000fe400078e00ff */
[----:B------:R-:W-:Y:S01]  /*1740*/  @!P0 FFMA R12, R0, 1.84467440737095516160e+19, RZ ;  /* 0x5f800000000c8823 */ /* 0x000fe200000000ff */
[----:B------:R-:W-:Y:S01]  /*1750*/  @!P1 FFMA R11, R3, 1.84467440737095516160e+19, RZ ;  /* 0x5f800000030b9823 */ /* 0x000fe200000000ff */
[----:B------:R-:W-:-:S07]  /*1760*/  @!P1 VIADD R5, R5, 0x40 ;  /* 0x0000004005059836 */ /* 0x000fce0000000000 */
.L_x_19:
[----:B------:R-:W-:Y:S01]  /*1770*/  LEA R0, R7, 0xc0800000, 0x17 ;  /* 0xc080000007007811 */ /* 0x000fe200078eb8ff */
[----:B------:R-:W-:Y:S01]  /*1780*/  VIADD R10, R10, 0xffffff81 ;  /* 0xffffff810a0a7836 */ /* 0x000fe20000000000 */
[----:B------:R-:W-:Y:S03]  /*1790*/  BSSY.RECONVERGENT B2, `(.L_x_24) ;  /* 0x0000035000027945 */ /* 0x000fe60003800200 */
[----:B------:R-:W-:Y:S02]  /*17a0*/  IMAD.IADD R11, R11, 0x1, -R0 ;  /* 0x000000010b0b7824 */ /* 0x000fe400078e0a00 */
[C---:B------:R-:W-:Y:S01]  /*17b0*/  IMAD R0, R10.reuse, -0x800000, R12 ;  /* 0xff8000000a007824 */ /* 0x040fe200078e020c */
[----:B------:R-:W-:Y:S01]  /*17c0*/  IADD3 R10, PT, PT, R10, 0x7f, -R7 ;  /* 0x0000007f0a0a7810 */ /* 0x000fe20007ffe807 */
[----:B------:R-:W0:Y:S01]  /*17d0*/  MUFU.RCP R3, R11 ;  /* 0x0000000b00037308 */ /* 0x000e220000001000 */
[----:B------:R-:W-:-:S02]  /*17e0*/  FADD.FTZ R13, -R11, -RZ ;  /* 0x800000ff0b0d7221 */ /* 0x000fc40000010100 */
[----:B------:R-:W-:Y:S02]  /*17f0*/  IADD3 R10, PT, PT, R10, R5, RZ ;  /* 0x000000050a0a7210 */ /* 0x000fe40007ffe0ff */
[----:B0-----:R-:W-:-:S04]  /*1800*/  FFMA R14, R3, R13, 1 ;  /* 0x3f800000030e7423 */ /* 0x001fc8000000000d */
[----:B------:R-:W-:-:S04]  /*1810*/  FFMA R14, R3, R14, R3 ;  /* 0x0000000e030e7223 */ /* 0x000fc80000000003 */
[----:B------:R-:W-:-:S04]  /*1820*/  FFMA R3, R0, R14, RZ ;  /* 0x0000000e00037223 */ /* 0x000fc800000000ff */
[----:B------:R-:W-:-:S04]  /*1830*/  FFMA R12, R13, R3, R0 ;  /* 0x000000030d0c7223 */ /* 0x000fc80000000000 */
[----:B------:R-:W-:-:S04]  /*1840*/  FFMA R15, R14, R12, R3 ;  /* 0x0000000c0e0f7223 */ /* 0x000fc80000000003 */
[----:B------:R-:W-:-:S04]  /*1850*/  FFMA R12, R13, R15, R0 ;  /* 0x0000000f0d0c7223 */ /* 0x000fc80000000000 */
[----:B------:R-:W-:-:S05]  /*1860*/  FFMA R0, R14, R12, R15 ;  /* 0x0000000c0e007223 */ /* 0x000fca000000000f */
[----:B------:R-:W-:-:S04]  /*1870*/  SHF.R.U32.HI R3, RZ, 0x17, R0 ;  /* 0x00000017ff037819 */ /* 0x000fc80000011600 */
[----:B------:R-:W-:-:S05]  /*1880*/  LOP3.LUT R3, R3, 0xff, RZ, 0xc0, !PT ;  /* 0x000000ff03037812 */ /* 0x000fca00078ec0ff */
[----:B------:R-:W-:-:S04]  /*1890*/  IMAD.IADD R7, R3, 0x1, R10 ;  /* 0x0000000103077824 */ /* 0x000fc800078e020a */
[----:B------:R-:W-:-:S05]  /*18a0*/  VIADD R3, R7, 0xffffffff ;  /* 0xffffffff07037836 */ /* 0x000fca0000000000 */
[----:B------:R-:W-:-:S13]  /*18b0*/  ISETP.GE.U32.AND P0, PT, R3, 0xfe, PT ;  /* 0x000000fe0300780c */ /* 0x000fda0003f06070 */
[----:B------:R-:W-:Y:S05]  /*18c0*/  @!P0 BRA `(.L_x_25) ;  /* 0x0000000000808947 */ /* 0x000fea0003800000 */
[----:B------:R-:W-:-:S13]  /*18d0*/  ISETP.GT.AND P0, PT, R7, 0xfe, PT ;  /* 0x000000fe0700780c */ /* 0x000fda0003f04270 */
[----:B------:R-:W-:Y:S05]  /*18e0*/  @P0 BRA `(.L_x_26) ;  /* 0x00000000006c0947 */ /* 0x000fea0003800000 */
[----:B------:R-:W-:-:S13]  /*18f0*/  ISETP.GE.AND P0, PT, R7, 0x1, PT ;  /* 0x000000010700780c */ /* 0x000fda0003f06270 */
[----:B------:R-:W-:Y:S05]  /*1900*/  @P0 BRA `(.L_x_27) ;  /* 0x0000000000740947 */ /* 0x000fea0003800000 */
[----:B------:R-:W-:Y:S02]  /*1910*/  ISETP.GE.AND P0, PT, R7, -0x18, PT ;  /* 0xffffffe80700780c */ /* 0x000fe40003f06270 */
[----:B------:R-:W-:-:S11]  /*1920*/  LOP3.LUT R0, R0, 0x80000000, RZ, 0xc0, !PT ;  /* 0x8000000000007812 */ /* 0x000fd600078ec0ff */
[----:B------:R-:W-:Y:S05]  /*1930*/  @!P0 BRA `(.L_x_27) ;  /* 0x0000000000688947 */ /* 0x000fea0003800000 */
[CCC-:B------:R-:W-:Y:S01]  /*1940*/  FFMA.RZ R3, R14.reuse, R12.reuse, R15.reuse ;  /* 0x0000000c0e037223 */ /* 0x1c0fe2000000c00f */
[CCC-:B------:R-:W-:Y:S01]  /*1950*/  FFMA.RM R10, R14.reuse, R12.reuse, R15.reuse ;  /* 0x0000000c0e0a7223 */ /* 0x1c0fe2000000400f */
[C---:B------:R-:W-:Y:S02]  /*1960*/  ISETP.NE.AND P2, PT, R7.reuse, RZ, PT ;  /* 0x000000ff0700720c */ /* 0x040fe40003f45270 */
[----:B------:R-:W-:Y:S02]  /*1970*/  ISETP.NE.AND P1, PT, R7, RZ, PT ;  /* 0x000000ff0700720c */ /* 0x000fe40003f25270 */
[----:B------:R-:W-:Y:S01]  /*1980*/  LOP3.LUT R5, R3, 0x7fffff, RZ, 0xc0, !PT ;  /* 0x007fffff03057812 */ /* 0x000fe200078ec0ff */
[----:B------:R-:W-:Y:S01]  /*1990*/  FFMA.RP R3, R14, R12, R15 ;  /* 0x0000000c0e037223 */ /* 0x000fe2000000800f */
[----:B------:R-:W-:Y:S02]  /*19a0*/  VIADD R12, R7, 0x20 ;  /* 0x00000020070c7836 */ /* 0x000fe40000000000 */
[----:B------:R-:W-:Y:S01]  /*19b0*/  LOP3.LUT R5, R5, 0x800000, RZ, 0xfc, !PT ;  /* 0x0080000005057812 */ /* 0x000fe200078efcff */
[----:B------:R-:W-:Y:S01]  /*19c0*/  IMAD.MOV R7, RZ, RZ, -R7 ;  /* 0x000000ffff077224 */ /* 0x000fe200078e0a07 */
[----:B------:R-:W-:-:S02]  /*19d0*/  FSETP.NEU.FTZ.AND P0, PT, R3, R10, PT ;  /* 0x0000000a0300720b */ /* 0x000fc40003f1d000 */
[----:B------:R-:W-:Y:S02]  /*19e0*/  SHF.L.U32 R12, R5, R12, RZ ;  /* 0x0000000c050c7219 */ /* 0x000fe400000006ff */
[----:B------:R-:W-:Y:S02]  /*19f0*/  SEL R10, R7, RZ, P2 ;  /* 0x000000ff070a7207 */ /* 0x000fe40001000000 */
[----:B------:R-:W-:Y:S02]  /*1a00*/  ISETP.NE.AND P1, PT, R12, RZ, P1 ;  /* 0x000000ff0c00720c */ /* 0x000fe40000f25270 */
[----:B------:R-:W-:Y:S02]  /*1a10*/  SHF.R.U32.HI R10, RZ, R10, R5 ;  /* 0x0000000aff0a7219 */ /* 0x000fe40000011605 */
[----:B------:R-:W-:Y:S02]  /*1a20*/  PLOP3.LUT P0, PT, P0, P1, PT, 0xf8, 0x8f ;  /* 0x00000000008f781c */ /* 0x000fe40000703f70 */
[----:B------:R-:W-:-:S02]  /*1a30*/  SHF.R.U32.HI R12, RZ, 0x1, R10 ;  /* 0x00000001ff0c7819 */ /* 0x000fc4000001160a */
[----:B------:R-:W-:-:S04]  /*1a40*/  SEL R3, RZ, 0x1, !P0 ;  /* 0x00000001ff037807 */ /* 0x000fc80004000000 */
[----:B------:R-:W-:-:S04]  /*1a50*/  LOP3.LUT R3, R3, 0x1, R12, 0xf8, !PT ;  /* 0x0000000103037812 */ /* 0x000fc800078ef80c */
[----:B------:R-:W-:-:S04]  /*1a60*/  LOP3.LUT R3, R3, R10, RZ, 0xc0, !PT ;  /* 0x0000000a03037212 */ /* 0x000fc800078ec0ff */
[----:B------:R-:W-:-:S04]  /*1a70*/  IADD3 R3, PT, PT, R12, R3, RZ ;  /* 0x000000030c037210 */ /* 0x000fc80007ffe0ff */
[----:B------:R-:W-:Y:S01]  /*1a80*/  LOP3.LUT R0, R3, R0, RZ, 0xfc, !PT ;  /* 0x0000000003007212 */ /* 0x000fe200078efcff */
[----:B------:R-:W-:Y:S06]  /*1a90*/  BRA `(.L_x_27) ;  /* 0x0000000000107947 */ /* 0x000fec0003800000 */
.L_x_26:
[----:B------:R-:W-:-:S04]  /*1aa0*/  LOP3.LUT R0, R0, 0x80000000, RZ, 0xc0, !PT ;  /* 0x8000000000007812 */ /* 0x000fc800078ec0ff */
[----:B------:R-:W-:Y:S01]  /*1ab0*/  LOP3.LUT R0, R0, 0x7f800000, RZ, 0xfc, !PT ;  /* 0x7f80000000007812 */ /* 0x000fe200078efcff */
[----:B------:R-:W-:Y:S06]  /*1ac0*/  BRA `(.L_x_27) ;  /* 0x0000000000047947 */ /* 0x000fec0003800000 */
.L_x_25:
[----:B------:R-:W-:-:S07]  /*1ad0*/  IMAD R0, R10, 0x800000, R0 ;  /* 0x008000000a007824 */ /* 0x000fce00078e0200 */
.L_x_27:
[----:B------:R-:W-:Y:S05]  /*1ae0*/  BSYNC.RECONVERGENT B2 ;  /* 0x0000000000027941 */ /* 0x000fea0003800200 */
.L_x_24:
[----:B------:R-:W-:Y:S05]  /*1af0*/  BRA `(.L_x_28) ;  /* 0x0000000000207947 */ /* 0x000fea0003800000 */
.L_x_23:
[----:B------:R-:W-:-:S04]  /*1b00*/  LOP3.LUT R0, R11, 0x80000000, R12, 0x48, !PT ;  /* 0x800000000b007812 */ /* 0x000fc800078e480c */
[----:B------:R-:W-:Y:S01]  /*1b10*/  LOP3.LUT R0, R0, 0x7f800000, RZ, 0xfc, !PT ;  /* 0x7f80000000007812 */ /* 0x000fe200078efcff */
[----:B------:R-:W-:Y:S06]  /*1b20*/  BRA `(.L_x_28) ;  /* 0x0000000000147947 */ /* 0x000fec0003800000 */
.L_x_22:
[----:B------:R-:W-:Y:S01]  /*1b30*/  LOP3.LUT R0, R11, 0x80000000, R12, 0x48, !PT ;  /* 0x800000000b007812 */ /* 0x000fe200078e480c */
[----:B------:R-:W-:Y:S06]  /*1b40*/  BRA `(.L_x_28) ;  /* 0x00000000000c7947 */ /* 0x000fec0003800000 */
.L_x_21:
[----:B------:R-:W0:Y:S01]  /*1b50*/  MUFU.RSQ R0, -QNAN ;  /* 0xffc0000000007908 */ /* 0x000e220000001400 */
[----:B------:R-:W-:Y:S05]  /*1b60*/  BRA `(.L_x_28) ;  /* 0x0000000000047947 */ /* 0x000fea0003800000 */
.L_x_20:
[----:B------:R-:W-:-:S07]  /*1b70*/  FADD.FTZ R0, R0, R3 ;  /* 0x0000000300007221 */ /* 0x000fce0000010000 */
.L_x_28:
[----:B------:R-:W-:Y:S05]  /*1b80*/  BSYNC.RECONVERGENT B1 ;  /* 0x0000000000017941 */ /* 0x000fea0003800200 */
.L_x_18:
[----:B------:R-:W-:Y:S02]  /*1b90*/  IMAD.MOV.U32 R10, RZ, RZ, R8 ;  /* 0x000000ffff0a7224 */ /* 0x000fe400078e0008 */
[----:B------:R-:W-:-:S04]  /*1ba0*/  IMAD.MOV.U32 R11, RZ, RZ, 0x0 ;  /* 0x00000000ff0b7424 */ /* 0x000fc800078e00ff */
[----:B0-----:R-:W-:Y:S05]  /*1bb0*/  RET.REL.NODEC R10 `(_Z22rope_single_pos_kernelP6__halfS0_iiijfi) ;  /* 0xffffffe40a107950 */ /* 0x001fea0003c3ffff */
.L_x_29:
[----:B------:R-:W-:-:S00]  /*1bc0*/  BRA `(.L_x_29) ;  /* 0xfffffffc00fc7947 */ /* 0x000fc0000383ffff */
[----:B------:R-:W-:-:S00]  /*1bd0*/  NOP ;  /* 0x0000000000007918 */ /* 0x000fc00000000000 */
        /* <DEDUP_REMOVED lines=10> */
.L_x_58:


//--------------------- .text._Z11rope_kernelP6__halfS0_PKS_S2_iiiiifi --------------------------
	.section	.text._Z11rope_kernelP6__halfS0_PKS_S2_iiiiifi,"ax",@progbits
	.align	128
        .global         _Z11rope_kernelP6__halfS0_PKS_S2_iiiiifi
        .type           _Z11rope_kernelP6__halfS0_PKS_S2_iiiiifi,@function
        .size           _Z11rope_kernelP6__halfS0_PKS_S2_iiiiifi,(.L_x_60 - _Z11rope_kernelP6__halfS0_PKS_S2_iiiiifi)
        .other          _Z11rope_kernelP6__halfS0_PKS_S2_iiiiifi,@"STO_CUDA_ENTRY STV_DEFAULT"
_Z11rope_kernelP6__halfS0_PKS_S2_iiiiifi:
.text._Z11rope_kernelP6__halfS0_PKS_S2_iiiiifi:
[----:B------:R-:W0:Y:S01]  /*0000*/  LDC R1, c[0x0][0x37c] ;  /* 0x0000df00ff017b82 */ /* 0x000e220000000800 */
[----:B------:R-:W1:Y:S01]  /*0010*/  S2R R5, SR_TID.X ;  /* 0x0000000000057919 */ /* 0x000e620000002100 */
[----:B------:R-:W2:Y:S06]  /*0020*/  LDCU UR4, c[0x0][0x3b8] ;  /* 0x00007700ff0477ac */ /* 0x000eac0008000800 */
[----:B------:R-:W3:Y:S01]  /*0030*/  S2UR UR6, SR_CTAID.X ;  /* 0x00000000000679c3 */ /* 0x000ee20000002500 */
[----:B0-----:R-:W-:-:S07]  /*0040*/  VIADD R1, R1, 0xffffffe0 ;  /* 0xffffffe001017836 */ /* 0x001fce0000000000 */
[----:B------:R-:W3:Y:S01]  /*0050*/  LDC R0, c[0x0][0x3a4] ;  /* 0x0000e900ff007b82 */ /* 0x000ee20000000800 */
[----:B--2---:R-:W-:-:S04]  /*0060*/  ULEA.HI UR4, UR4, UR4, URZ, 0x1 ;  /* 0x0000000404047291 */ /* 0x004fc8000f8f08ff */
[----:B------:R-:W-:-:S06]  /*0070*/  USHF.R.S32.HI UR4, URZ, 0x1, UR4 ;  /* 0x00000001ff047899 */ /* 0x000fcc0008011404 */
[----:B-1----:R-:W-:-:S04]  /*0080*/  ISETP.GE.AND P0, PT, R5, UR4, PT ;  /* 0x0000000405007c0c */ /* 0x002fc8000bf06270 */
[----:B---3--:R-:W-:-:S13]  /*0090*/  ISETP.LE.OR P0, PT, R0, UR6, P0 ;  /* 0x0000000600007c0c */ /* 0x008fda0008703670 */
[----:B------:R-:W-:Y:S05]  /*00a0*/  @P0 EXIT ;  /* 0x000000000000094d */ /* 0x000fea0003800000 */
[----:B------:R-:W0:Y:S01]  /*00b0*/  LDCU UR4, c[0x0][0x3b0] ;  /* 0x00007600ff0477ac */ /* 0x000e220008000800 */
[----:B------:R-:W-:Y:S01]  /*00c0*/  IMAD.SHL.U32 R5, R5, 0x2, RZ ;  /* 0x0000000205057824 */ /* 0x000fe200078e00ff */
[----:B------:R-:W1:Y:S01]  /*00d0*/  S2R R7, SR_CTAID.Y ;  /* 0x0000000000077919 */ /* 0x000e620000002600 */
[----:B------:R-:W-:Y:S03]  /*00e0*/  BSSY.RECONVERGENT B0, `(.L_x_30) ;  /* 0x000000f000007945 */ /* 0x000fe60003800200 */
[----:B------:R-:W-:Y:S02]  /*00f0*/  I2FP.F32.U32 R0, R5 ;  /* 0x0000000500007245 */ /* 0x000fe40000201000 */
[----:B0-----:R-:W-:-:S04]  /*0100*/  I2FP.F32.S32 R9, UR4 ;  /* 0x0000000400097c45 */ /* 0x001fc80008201400 */
[----:B------:R-:W0:Y:S08]  /*0110*/  MUFU.RCP R2, R9 ;  /* 0x0000000900027308 */ /* 0x000e300000001000 */
[----:B------:R-:W2:Y:S01]  /*0120*/  FCHK P0, R0, R9 ;  /* 0x0000000900007302 */ /* 0x000ea20000000000 */
[----:B0-----:R-:W-:-:S04]  /*0130*/  FFMA R3, -R9, R2, 1 ;  /* 0x3f80000009037423 */ /* 0x001fc80000000102 */
[----:B------:R-:W-:-:S04]  /*0140*/  FFMA R3, R2, R3, R2 ;  /* 0x0000000302037223 */ /* 0x000fc80000000002 */
[----:B------:R-:W-:-:S04]  /*0150*/  FFMA R2, R0, R3, RZ ;  /* 0x0000000300027223 */ /* 0x000fc800000000ff */
[----:B------:R-:W-:-:S04]  /*0160*/  FFMA R4, -R9, R2, R0 ;  /* 0x0000000209047223 */ /* 0x000fc80000000100 */
[----:B------:R-:W-:Y:S01]  /*0170*/  FFMA R3, R3, R4, R2 ;  /* 0x0000000403037223 */ /* 0x000fe20000000002 */
[----:B------:R-:W-:Y:S01]  /*0180*/  IMAD.MOV.U32 R2, RZ, RZ, 0x3f800000 ;  /* 0x3f800000ff027424 */ /* 0x000fe200078e00ff */
[----:B-12---:R-:W-:Y:S06]  /*0190*/  @!P0 BRA `(.L_x_31) ;  /* 0x00000000000c8947 */ /* 0x006fec0003800000 */
[----:B------:R-:W-:-:S07]  /*01a0*/  MOV R4, 0x1c0 ;  /* 0x000001c000047802 */ /* 0x000fce0000000f00 */
[----:B------:R-:W-:Y:S05]  /*01b0*/  CALL.REL.NOINC `($__internal_3_$__cuda_sm3x_div_rn_noftz_f32_slowpath) ;  /* 0x0000001000907944 */ /* 0x000fea0003c00000 */
[----:B------:R-:W-:-:S07]  /*01c0*/  MOV R3, R0 ;  /* 0x0000000000037202 */ /* 0x000fce0000000f00 */
.L_x_31:
[----:B------:R-:W-:Y:S05]  /*01d0*/  BSYNC.RECONVERGENT B0 ;  /* 0x0000000000007941 */ /* 0x000fea0003800200 */
.L_x_30:
[----:B------:R-:W0:Y:S01]  /*01e0*/  LDC R0, c[0x0][0x3b4] ;  /* 0x0000ed00ff007b82 */ /* 0x000e220000000800 */
[----:B------:R-:W-:Y:S01]  /*01f0*/  IMAD.MOV.U32 R14, RZ, RZ, 0x3a2c32e4 ;  /* 0x3a2c32e4ff0e7424 */ /* 0x000fe200078e00ff */
[----:B------:R-:W-:Y:S01]  /*0200*/  BSSY.RECONVERGENT B0, `(.L_x_32) ;  /* 0x0000058000007945 */ /* 0x000fe20003800200 */
[C---:B0-----:R-:W-:Y:S01]  /*0210*/  FMUL R9, |R0|.reuse, 16777216 ;  /* 0x4b80000000097820 */ /* 0x041fe20000400200 */
[----:B------:R-:W-:-:S04]  /*0220*/  FSETP.GEU.AND P0, PT, |R0|, 1.175494350822287508e-38, PT ;  /* 0x008000000000780b */ /* 0x000fc80003f0e200 */
[----:B------:R-:W-:-:S05]  /*0230*/  FSEL R9, R9, |R0|, !P0 ;  /* 0x4000000009097208 */ /* 0x000fca0004000000 */
[----:B------:R-:W-:-:S05]  /*0240*/  VIADD R4, R9, 0xc0cafb0d ;  /* 0xc0cafb0d09047836 */ /* 0x000fca0000000000 */
[----:B------:R-:W-:Y:S02]  /*0250*/  LOP3.LUT R6, R4, 0xff800000, RZ, 0xc0, !PT ;  /* 0xff80000004067812 */ /* 0x000fe400078ec0ff */
[----:B------:R-:W-:-:S03]  /*0260*/  FSEL R4, RZ, -24, P0 ;  /* 0xc1c00000ff047808 */ /* 0x000fc60000000000 */
[----:B------:R-:W-:-:S04]  /*0270*/  IMAD.IADD R9, R9, 0x1, -R6 ;  /* 0x0000000109097824 */ /* 0x000fc800078e0a06 */
[C---:B------:R-:W-:Y:S01]  /*0280*/  FADD R10, R9.reuse, 1 ;  /* 0x3f800000090a7421 */ /* 0x040fe20000000000 */
[----:B------:R-:W-:Y:S01]  /*0290*/  FADD R8, R9, -1 ;  /* 0xbf80000009087421 */ /* 0x000fe20000000000 */
[----:B------:R-:W-:-:S03]  /*02a0*/  I2FP.F32.S32 R9, R6 ;  /* 0x0000000600097245 */ /* 0x000fc60000201400 */
        /* <DEDUP_REMOVED lines=20> */
[----:B------:R-:W-:Y:S01]  /*03f0*/  FFMA R11, R6, R11, R8 ;  /* 0x0000000b060b7223 */ /* 0x000fe20000000008 */
[----:B------:R-:W-:-:S03]  /*0400*/  HFMA2 R8, -RZ, RZ, 0.64013671875, -15.109375 ;  /* 0x391fcb8eff087431 */ /* 0x000fc600000001ff */
[----:B------:R-:W-:-:S04]  /*0410*/  FADD R9, R4, R11 ;  /* 0x0000000b04097221 */ /* 0x000fc80000000000 */
[----:B------:R-:W-:Y:S01]  /*0420*/  FMUL R6, R9, R3 ;  /* 0x0000000309067220 */ /* 0x000fe20000400000 */
[----:B------:R-:W-:-:S03]  /*0430*/  FADD R4, -R4, R9 ;  /* 0x0000000904047221 */ /* 0x000fc60000000100 */
[----:B------:R-:W0:Y:S01]  /*0440*/  FRND R13, R6 ;  /* 0x00000006000d7307 */ /* 0x000e220000201000 */
[----:B------:R-:W-:Y:S01]  /*0450*/  FADD R4, R11, -R4 ;  /* 0x800000040b047221 */ /* 0x000fe20000000000 */
[-C--:B------:R-:W-:Y:S01]  /*0460*/  FFMA R9, R9, R3.reuse, -R6 ;  /* 0x0000000309097223 */ /* 0x080fe20000000806 */
[C---:B------:R-:W-:Y:S02]  /*0470*/  FSETP.GT.AND P1, PT, |R6|.reuse, 152, PT ;  /* 0x431800000600780b */ /* 0x040fe40003f24200 */
[----:B------:R-:W-:Y:S01]  /*0480*/  FSETP.GEU.AND P2, PT, R6, RZ, PT ;  /* 0x000000ff0600720b */ /* 0x000fe20003f4e000 */
[----:B------:R-:W-:Y:S02]  /*0490*/  FFMA R4, R4, R3, R9 ;  /* 0x0000000304047223 */ /* 0x000fe40000000009 */
[----:B------:R-:W1:Y:S01]  /*04a0*/  F2I.NTZ R10, R6 ;  /* 0x00000006000a7305 */ /* 0x000e620000203100 */
[----:B0-----:R-:W-:Y:S01]  /*04b0*/  FADD R9, R6, -R13 ;  /* 0x8000000d06097221 */ /* 0x001fe20000000000 */
[----:B------:R-:W-:-:S03]  /*04c0*/  FSETP.GT.AND P0, PT, R13, RZ, PT ;  /* 0x000000ff0d00720b */ /* 0x000fc60003f04000 */
[----:B------:R-:W-:Y:S01]  /*04d0*/  FADD R9, R4, R9 ;  /* 0x0000000904097221 */ /* 0x000fe20000000000 */
[----:B------:R-:W-:Y:S02]  /*04e0*/  SEL R11, RZ, 0x83000000, P0 ;  /* 0x83000000ff0b7807 */ /* 0x000fe40000000000 */
[----:B------:R-:W-:Y:S01]  /*04f0*/  FSETP.NEU.AND P0, PT, R3, RZ, PT ;  /* 0x000000ff0300720b */ /* 0x000fe20003f0d000 */
[----:B------:R-:W-:-:S03]  /*0500*/  FFMA R4, R9, R8, 0.0013391353422775864601 ;  /* 0x3aaf85ed09047423 */ /* 0x000fc60000000008 */
[----:B------:R-:W-:Y:S01]  /*0510*/  FSETP.EQ.OR P0, PT, R0, 1, !P0 ;  /* 0x3f8000000000780b */ /* 0x000fe20004702400 */
[----:B------:R-:W-:-:S04]  /*0520*/  FFMA R4, R9, R4, 0.0096188392490148544312 ;  /* 0x3c1d985609047423 */ /* 0x000fc80000000004 */
[----:B------:R-:W-:-:S04]  /*0530*/  FFMA R4, R9, R4, 0.055503588169813156128 ;  /* 0x3d6357bb09047423 */ /* 0x000fc80000000004 */
[----:B------:R-:W-:Y:S01]  /*0540*/  FFMA R8, R9, R4, 0.24022644758224487305 ;  /* 0x3e75fdec09087423 */ /* 0x000fe20000000004 */
[----:B------:R-:W-:-:S03]  /*0550*/  FMUL R4, R3, 0.5 ;  /* 0x3f00000003047820 */ /* 0x000fc60000400000 */
[----:B------:R-:W-:-:S03]  /*0560*/  FFMA R8, R9, R8, 0.69314718246459960938 ;  /* 0x3f31721809087423 */ /* 0x000fc60000000008 */
[----:B------:R-:W0:Y:S01]  /*0570*/  FRND.TRUNC R4, R4 ;  /* 0x0000000400047307 */ /* 0x000e22000020d000 */
[----:B------:R-:W-:Y:S01]  /*0580*/  FFMA R8, R9, R8, 1 ;  /* 0x3f80000009087423 */ /* 0x000fe20000000008 */
[----:B------:R-:W-:Y:S02]  /*0590*/  VIADD R9, R11, 0x7f000000 ;  /* 0x7f0000000b097836 */ /* 0x000fe40000000000 */
[----:B-1----:R-:W-:Y:S02]  /*05a0*/  IMAD R11, R10, 0x800000, -R11 ;  /* 0x008000000a0b7824 */ /* 0x002fe400078e0a0b */
[----:B------:R-:W-:-:S04]  /*05b0*/  FMUL R8, R8, R9 ;  /* 0x0000000908087220 */ /* 0x000fc80000400000 */
[----:B------:R-:W-:Y:S01]  /*05c0*/  FMUL R8, R8, R11 ;  /* 0x0000000b08087220 */ /* 0x000fe20000400000 */
[----:B------:R-:W-:Y:S01]  /*05d0*/  @P1 FSEL R8, RZ, +INF , !P2 ;  /* 0x7f800000ff081808 */ /* 0x000fe20005000000 */
[----:B0-----:R-:W-:Y:S01]  /*05e0*/  FADD R6, R4, R4 ;  /* 0x0000000404067221 */ /* 0x001fe20000000000 */
        /* <DEDUP_REMOVED lines=15> */
.L_x_34:
[----:B------:R-:W-:Y:S02]  /*06e0*/  FSETP.NEU.AND P0, PT, |R3|, +INF , PT ;  /* 0x7f8000000300780b */ /* 0x000fe40003f0d200 */
[----:B------:R-:W-:-:S13]  /*06f0*/  FSETP.EQ.AND P1, PT, R0, -1, PT ;  /* 0xbf8000000000780b */ /* 0x000fda0003f22000 */
[----:B------:R-:W-:Y:S05]  /*0700*/  @!P0 BRA P1, `(.L_x_33) ;  /* 0x00000000001c8947 */ /* 0x000fea0000800000 */
[----:B------:R-:W-:Y:S01]  /*0710*/  FSETP.GEU.AND P1, PT, R0, RZ, PT ;  /* 0x000000ff0000720b */ /* 0x000fe20003f2e000 */
[----:B------:R-:W-:-:S12]  /*0720*/  IMAD.MOV.U32 R2, RZ, RZ, R8 ;  /* 0x000000ffff027224 */ /* 0x000fd800078e0008 */
[----:B------:R-:W0:Y:S01]  /*0730*/  @!P1 FRND.FLOOR R0, R3 ;  /* 0x0000000300009307 */ /* 0x000e220000205000 */
[----:B------:R-:W-:Y:S02]  /*0740*/  @!P1 FSETP.NEU.AND P2, PT, |R6|, 1, PT ;  /* 0x3f8000000600980b */ /* 0x000fe40003f4d200 */
[----:B0-----:R-:W-:Y:S02]  /*0750*/  @!P1 FSETP.NEU.AND P0, PT, R3, R0, PT ;  /* 0x000000000300920b */ /* 0x001fe40003f0d000 */
[----:B------:R-:W-:-:S04]  /*0760*/  @!P1 FSEL R0, R8, -R8, P2 ;  /* 0x8000000808009208 */ /* 0x000fc80001000000 */
[----:B------:R-:W-:-:S07]  /*0770*/  @!P1 FSEL R2, R0, +QNAN , !P0 ;  /* 0x7fffffff00029808 */ /* 0x000fce0004000000 */
.L_x_33:
[----:B------:R-:W-:Y:S05]  /*0780*/  BSYNC.RECONVERGENT B0 ;  /* 0x0000000000007941 */ /* 0x000fea0003800200 */
.L_x_32:
[----:B------:R-:W-:Y:S01]  /*0790*/  IADD3 R0, PT, PT, R2, 0x1800000, RZ ;  /* 0x0180000002007810 */ /* 0x000fe20007ffe0ff */
[----:B------:R-:W-:Y:S03]  /*07a0*/  BSSY.RECONVERGENT B0, `(.L_x_35) ;  /* 0x000000b000007945 */ /* 0x000fe60003800200 */
[----:B------:R-:W-:-:S04]  /*07b0*/  LOP3.LUT R0, R0, 0x7f800000, RZ, 0xc0, !PT ;  /* 0x7f80000000007812 */ /* 0x000fc800078ec0ff */
[----:B------:R-:W-:-:S13]  /*07c0*/  ISETP.GT.U32.AND P0, PT, R0, 0x1ffffff, PT ;  /* 0x01ffffff0000780c */ /* 0x000fda0003f04070 */
[----:B------:R-:W-:Y:S05]  /*07d0*/  @P0 BRA `(.L_x_36) ;  /* 0x00000000000c0947 */ /* 0x000fea0003800000 */
[----:B------:R-:W-:-:S07]  /*07e0*/  MOV R4, 0x800 ;  /* 0x0000080000047802 */ /* 0x000fce0000000f00 */
[----:B------:R-:W-:Y:S05]  /*07f0*/  CALL.REL.NOINC `($__internal_2_$__cuda_sm20_rcp_rn_f32_slowpath) ;  /* 0x0000000800287944 */ /* 0x000fea0003c00000 */
[----:B------:R-:W-:Y:S05]  /*0800*/  BRA `(.L_x_37) ;  /* 0x0000000000107947 */ /* 0x000fea0003800000 */
.L_x_36:
[----:B------:R-:W0:Y:S02]  /*0810*/  MUFU.RCP R11, R2 ;  /* 0x00000002000b7308 */ /* 0x000e240000001000 */
[----:B0-----:R-:W-:-:S04]  /*0820*/  FFMA R0, R11, R2, -1 ;  /* 0xbf8000000b007423 */ /* 0x001fc80000000002 */
[----:B------:R-:W-:-:S04]  /*0830*/  FADD.FTZ R0, -R0, -RZ ;  /* 0x800000ff00007221 */ /* 0x000fc80000010100 */
[----:B------:R-:W-:-:S07]  /*0840*/  FFMA R11, R11, R0, R11 ;  /* 0x000000000b0b7223 */ /* 0x000fce000000000b */
.L_x_37:
[----:B------:R-:W-:Y:S05]  /*0850*/  BSYNC.RECONVERGENT B0 ;  /* 0x0000000000007941 */ /* 0x000fea0003800200 */
.L_x_35:
[----:B------:R-:W-:Y:S01]  /*0860*/  I2FP.F32.U32 R0, UR6 ;  /* 0x0000000600007c45 */ /* 0x000fe20008201000 */
[----:B------:R-:W0:Y:S01]  /*0870*/  LDCU.64 UR8, c[0x0][0x358] ;  /* 0x00006b00ff0877ac */ /* 0x000e220008000a00 */
[----:B------:R-:W-:Y:S03]  /*0880*/  BSSY.RECONVERGENT B0, `(.L_x_38) ;  /* 0x0000041000007945 */ /* 0x000fe60003800200 */
[----:B------:R-:W-:-:S04]  /*0890*/  FMUL R11, R0, R11 ;  /* 0x0000000b000b7220 */ /* 0x000fc80000400000 */
[C---:B------:R-:W-:Y:S01]  /*08a0*/  FMUL R2, R11.reuse, 0.63661974668502807617 ;  /* 0x3f22f9830b027820 */ /* 0x040fe20000400000 */
[----:B------:R-:W-:-:S05]  /*08b0*/  FSETP.GE.AND P0, PT, |R11|, 105615, PT ;  /* 0x47ce47800b00780b */ /* 0x000fca0003f06200 */
[----:B------:R-:W1:Y:S02]  /*08c0*/  F2I.NTZ R2, R2 ;  /* 0x0000000200027305 */ /* 0x000e640000203100 */
[----:B-1----:R-:W-:-:S05]  /*08d0*/  I2FP.F32.S32 R0, R2 ;  /* 0x0000000200007245 */ /* 0x002fca0000201400 */
[----:B------:R-:W-:-:S04]  /*08e0*/  FFMA R3, R0, -1.5707962512969970703, R11 ;  /* 0xbfc90fda00037823 */ /* 0x000fc8000000000b */
[----:B------:R-:W-:-:S04]  /*08f0*/  FFMA R3, R0, -7.5497894158615963534e-08, R3 ;  /* 0xb3a2216800037823 */ /* 0x000fc80000000003 */
[----:B------:R-:W-:Y:S01]  /*0900*/  FFMA R0, R0, -5.3903029534742383927e-15, R3 ;  /* 0xa7c234c500007823 */ /* 0x000fe20000000003 */
[----:B0-----:R-:W-:Y:S06]  /*0910*/  @!P0 BRA `(.L_x_39) ;  /* 0x0000000000dc8947 */ /* 0x001fec0003800000 */
[----:B------:R-:W-:-:S13]  /*0920*/  FSETP.NEU.AND P0, PT, |R11|, +INF , PT ;  /* 0x7f8000000b00780b */ /* 0x000fda0003f0d200 */
[----:B------:R-:W-:Y:S01]  /*0930*/  @!P0 FMUL R0, RZ, R11 ;  /* 0x0000000bff008220 */ /* 0x000fe20000400000 */
[----:B------:R-:W-:Y:S01]  /*0940*/  @!P0 IMAD.MOV.U32 R2, RZ, RZ, RZ ;  /* 0x000000ffff028224 */ /* 0x000fe200078e00ff */
[----:B------:R-:W-:Y:S06]  /*0950*/  @!P0 BRA `(.L_x_39) ;  /* 0x0000000000cc8947 */ /* 0x000fec0003800000 */
[----:B------:R-:W-:Y:S01]  /*0960*/  IMAD.SHL.U32 R2, R11, 0x100, RZ ;  /* 0x000001000b027824 */ /* 0x000fe200078e00ff */
[----:B------:R-:W-:Y:S01]  /*0970*/  MOV R0, R1 ;  /* 0x0000000100007202 */ /* 0x000fe20000000f00 */
[----:B------:R-:W-:Y:S01]  /*0980*/  IMAD.MOV.U32 R6, RZ, RZ, RZ ;  /* 0x000000ffff067224 */ /* 0x000fe200078e00ff */
[----:B------:R-:W0:Y:S02]  /*0990*/  LDCU.64 UR10, c[0x4][0x10] ;  /* 0x01000200ff0a77ac */ /* 0x000e240008000a00 */
[----:B------:R-:W-:Y:S01]  /*09a0*/  LOP3.LUT R15, R2, 0x80000000, RZ, 0xfc, !PT ;  /* 0x80000000020f7812 */ /* 0x000fe200078efcff */
[----:B------:R-:W-:Y:S01]  /*09b0*/  UMOV UR5, URZ ;  /* 0x000000ff00057c82 */ /* 0x000fe20008000000 */
[----:B------:R-:W-:-:S05]  /*09c0*/  UMOV UR4, URZ ;  /* 0x000000ff00047c82 */ /* 0x000fca0008000000 */
.L_x_40:
        /* <DEDUP_REMOVED lines=31> */
[----:B------:R-:W-:Y:S02]  /*0bc0*/  SHF.R.S32.HI R4, RZ, 0x1f, R2 ;  /* 0x0000001fff047819 */ /* 0x000fe40000011402 */
[----:B------:R-:W-:Y:S02]  /*0bd0*/  LOP3.LUT R11, R2, R11, RZ, 0x3c, !PT ;  /* 0x0000000b020b7212 */ /* 0x000fe400078e3cff */
[C---:B------:R-:W-:Y:S02]  /*0be0*/  LOP3.LUT R8, R4.reuse, R3, RZ, 0x3c, !PT ;  /* 0x0000000304087212 */ /* 0x040fe400078e3cff */
[----:B------:R-:W-:Y:S02]  /*0bf0*/  LOP3.LUT R9, R4, R2, RZ, 0x3c, !PT ;  /* 0x0000000204097212 */ /* 0x000fe400078e3cff */
[----:B------:R-:W-:Y:S02]  /*0c00*/  SHF.R.U32.HI R3, RZ, 0x1e, R0 ;  /* 0x0000001eff037819 */ /* 0x000fe40000011600 */
[----:B------:R-:W-:-:S02]  /*0c10*/  ISETP.GE.AND P1, PT, R11, RZ, PT ;  /* 0x000000ff0b00720c */ /* 0x000fc40003f26270 */
[----:B------:R-:W1:Y:S01]  /*0c20*/  I2F.F64.S64 R8, R8 ;  /* 0x0000000800087312 */ /* 0x000e620000301c00 */
[----:B------:R-:W-:-:S05]  /*0c30*/  LEA.HI R2, R2, R3, RZ, 0x1 ;  /* 0x0000000302027211 */ /* 0x000fca00078f08ff */
[----:B------:R-:W-:-:S04]  /*0c40*/  IMAD.MOV R0, RZ, RZ, -R2 ;  /* 0x000000ffff007224 */ /* 0x000fc800078e0a02 */
[----:B------:R-:W-:Y:S01]  /*0c50*/  @!P0 IMAD.MOV.U32 R2, RZ, RZ, R0 ;  /* 0x000000ffff028224 */ /* 0x000fe200078e0000 */
[----:B-1----:R-:W-:-:S10]  /*0c60*/  DMUL R12, R8, UR4 ;  /* 0x00000004080c7c28 */ /* 0x002fd40008000000 */
[----:B------:R-:W1:Y:S02]  /*0c70*/  F2F.F32.F64 R12, R12 ;  /* 0x0000000c000c7310 */ /* 0x000e640000301000 */
[----:B01----:R-:W-:-:S07]  /*0c80*/  FSEL R0, -R12, R12, !P1 ;  /* 0x0000000c0c007208 */ /* 0x003fce0004800100 */
.L_x_39:
[----:B------:R-:W-:Y:S05]  /*0c90*/  BSYNC.RECONVERGENT B0 ;  /* 0x0000000000007941 */ /* 0x000fea0003800200 */
.L_x_38:
[----:B------:R-:W0:Y:S02]  /*0ca0*/  LDC R4, c[0x0][0x3a8] ;  /* 0x0000ea00ff047b82 */ /* 0x000e240000000800 */
[----:B0-----:R-:W-:-:S13]  /*0cb0*/  ISETP.GE.AND P0, PT, R7, R4, PT ;  /* 0x000000040700720c */ /* 0x001fda0003f06270 */
[----:B------:R-:W0:Y:S01]  /*0cc0*/  @!P0 LDC R3, c[0x0][0x3b0] ;  /* 0x0000ec00ff038b82 */ /* 0x000e220000000800 */
[----:B------:R-:W-:-:S07]  /*0cd0*/  @!P0 IMAD R4, R4, UR6, R7 ;  /* 0x0000000604048c24 */ /* 0x000fce000f8e0207 */
[----:B------:R-:W1:Y:S01]  /*0ce0*/  @!P0 LDC.64 R8, c[0x0][0x390] ;  /* 0x0000e400ff088b82 */ /* 0x000e620000000a00 */
[----:B0-----:R-:W-:-:S04]  /*0cf0*/  @!P0 IMAD R3, R4, R3, R5 ;  /* 0x0000000304038224 */ /* 0x001fc800078e0205 */
[----:B-1----:R-:W-:-:S05]  /*0d00*/  @!P0 IMAD.WIDE R8, R3, 0x2, R8 ;  /* 0x0000000203088825 */ /* 0x002fca00078e0208 */
[----:B------:R-:W2:Y:S04]  /*0d10*/  @!P0 LDG.E.U16 R14, desc[UR8][R8.64+0x2] ;  /* 0x00000208080e8981 */ /* 0x000ea8000c1e1500 */
[----:B------:R0:W3:Y:S01]  /*0d20*/  @!P0 LDG.E.U16 R12, desc[UR8][R8.64] ;  /* 0x00000008080c8981 */ /* 0x0000e2000c1e1500 */
[----:B------:R-:W-:Y:S01]  /*0d30*/  MOV R4, 0x37cbac00 ;  /* 0x37cbac0000047802 */ /* 0x000fe20000000f00 */
[----:B------:R-:W-:Y:S01]  /*0d40*/  FMUL R11, R0, R0 ;  /* 0x00000000000b7220 */ /* 0x000fe20000400000 */
[----:B------:R-:W-:Y:S01]  /*0d50*/  IMAD.MOV.U32 R6, RZ, RZ, 0x394d4153 ;  /* 0x394d4153ff067424 */ /* 0x000fe200078e00ff */
[----:B------:R-:W-:Y:S02]  /*0d60*/  LOP3.LUT R10, R2, 0x1, RZ, 0xc0, !PT ;  /* 0x00000001020a7812 */ /* 0x000fe400078ec0ff */
[C---:B------:R-:W-:Y:S01]  /*0d70*/  FFMA R4, R11.reuse, R4, -0.0013887860113754868507 ;  /* 0xbab607ed0b047423 */ /* 0x040fe20000000004 */
[C---:B------:R-:W-:Y:S01]  /*0d80*/  FFMA R6, R11.reuse, -R6, 0.0083327032625675201416 ;  /* 0x3c0885e40b067423 */ /* 0x040fe20000000806 */
[C---:B------:R-:W-:Y:S01]  /*0d90*/  FFMA R13, R11.reuse, R0, RZ ;  /* 0x000000000b0d7223 */ /* 0x040fe200000000ff */
[----:B------:R-:W-:Y:S01]  /*0da0*/  ISETP.NE.U32.AND P1, PT, R10, 0x1, PT ;  /* 0x000000010a00780c */ /* 0x000fe20003f25070 */
[C---:B------:R-:W-:Y:S01]  /*0db0*/  FFMA R4, R11.reuse, R4, 0.041666727513074874878 ;  /* 0x3d2aaabb0b047423 */ /* 0x040fe20000000004 */
[----:B------:R-:W-:Y:S01]  /*0dc0*/  FFMA R6, R11, R6, -0.16666662693023681641 ;  /* 0xbe2aaaa80b067423 */ /* 0x000fe20000000006 */
[----:B0-----:R-:W0:Y:S01]  /*0dd0*/  @!P0 LDC.64 R8, c[0x0][0x380] ;  /* 0x0000e000ff088b82 */ /* 0x001e220000000a00 */
[----:B------:R-:W-:-:S02]  /*0de0*/  VIADD R10, R2, 0x1 ;  /* 0x00000001020a7836 */ /* 0x000fc40000000000 */
[----:B------:R-:W-:Y:S01]  /*0df0*/  FFMA R4, R11, R4, -0.4999999701976776123 ;  /* 0xbeffffff0b047423 */ /* 0x000fe20000000004 */
[----:B------:R-:W-:Y:S01]  /*0e00*/  FFMA R6, R13, R6, R0 ;  /* 0x000000060d067223 */ /* 0x000fe20000000000 */
[----:B------:R-:W-:Y:S02]  /*0e10*/  LOP3.LUT P2, RZ, R2, 0x2, RZ, 0xc0, !PT ;  /* 0x0000000202ff7812 */ /* 0x000fe4000784c0ff */
[----:B------:R-:W-:Y:S01]  /*0e20*/  FFMA R11, R11, R4, 1 ;  /* 0x3f8000000b0b7423 */ /* 0x000fe20000000004 */
[----:B------:R-:W-:Y:S01]  /*0e30*/  LOP3.LUT P3, RZ, R10, 0x2, RZ, 0xc0, !PT ;  /* 0x000000020aff7812 */ /* 0x000fe2000786c0ff */
[----:B------:R-:W1:Y:S03]  /*0e40*/  LDC R4, c[0x0][0x3ac] ;  /* 0x0000eb00ff047b82 */ /* 0x000e660000000800 */
[----:B------:R-:W-:Y:S02]  /*0e50*/  FSEL R0, R11, R6, !P1 ;  /* 0x000000060b007208 */ /* 0x000fe40004800000 */
[----:B------:R-:W-:-:S02]  /*0e60*/  FSEL R2, R6, R11, !P1 ;  /* 0x0000000b06027208 */ /* 0x000fc40004800000 */
[----:B------:R-:W-:Y:S02]  /*0e70*/  FSEL R0, R0, -R0, !P2 ;  /* 0x8000000000007208 */ /* 0x000fe40005000000 */
[----:B------:R-:W-:Y:S01]  /*0e80*/  FSEL R2, R2, -R2, !P3 ;  /* 0x8000000202027208 */ /* 0x000fe20005800000 */
[----:B0-----:R-:W-:Y:S01]  /*0e90*/  @!P0 IMAD.WIDE R8, R3, 0x2, R8 ;  /* 0x0000000203088825 */ /* 0x001fe200078e0208 */
[----:B-1----:R-:W-:-:S03]  /*0ea0*/  ISETP.GE.AND P1, PT, R7, R4, PT ;  /* 0x000000040700720c */ /* 0x002fc60003f26270 */
[----:B--2---:R-:W-:Y:S02]  /*0eb0*/  @!P0 HADD2.F32 R13, -RZ, R14.H0_H0 ;  /* 0x2000000eff0d8230 */ /* 0x004fe40000004100 */
[----:B---3--:R-:W-:-:S03]  /*0ec0*/  @!P0 HADD2.F32 R11, -RZ, R12.H0_H0 ;  /* 0x2000000cff0b8230 */ /* 0x008fc60000004100 */
[-C--:B------:R-:W-:Y:S01]  /*0ed0*/  @!P0 FMUL R15, R0, R13.reuse ;  /* 0x0000000d000f8220 */ /* 0x080fe20000400000 */
[----:B------:R-:W-:-:S03]  /*0ee0*/  @!P0 FMUL R13, R2, R13 ;  /* 0x0000000d020d8220 */ /* 0x000fc60000400000 */
[-C--:B------:R-:W-:Y:S01]  /*0ef0*/  @!P0 FFMA R15, R2, R11.reuse, -R15 ;  /* 0x0000000b020f8223 */ /* 0x080fe2000000080f */
[----:B------:R-:W-:-:S04]  /*0f00*/  @!P0 FFMA R13, R0, R11, R13 ;  /* 0x0000000b000d8223 */ /* 0x000fc8000000000d */
[----:B------:R-:W-:Y:S02]  /*0f10*/  @!P0 F2FP.F16.F32.PACK_AB R15, RZ, R15 ;  /* 0x0000000fff0f823e */ /* 0x000fe400000000ff */
[----:B------:R-:W-:-:S03]  /*0f20*/  @!P0 F2FP.F16.F32.PACK_AB R13, RZ, R13 ;  /* 0x0000000dff0d823e */ /* 0x000fc600000000ff */
[----:B------:R0:W-:Y:S04]  /*0f30*/  @!P0 STG.E.U16 desc[UR8][R8.64], R15 ;  /* 0x0000000f08008986 */ /* 0x0001e8000c101508 */
[----:B------:R0:W-:Y:S01]  /*0f40*/  @!P0 STG.E.U16 desc[UR8][R8.64+0x2], R13 ;  /* 0x0000020d08008986 */ /* 0x0001e2000c101508 */
[----:B------:R-:W-:Y:S05]  /*0f50*/  @P1 EXIT ;  /* 0x000000000000194d */ /* 0x000fea0003800000 */
[----:B0-----:R-:W0:Y:S01]  /*0f60*/  LDC.64 R8, c[0x0][0x398] ;  /* 0x0000e600ff087b82 */ /* 0x001e220000000a00 */
[----:B------:R-:W1:Y:S01]  /*0f70*/  LDCU UR4, c[0x0][0x3b0] ;  /* 0x00007600ff0477ac */ /* 0x000e620008000800 */
[----:B------:R-:W-:-:S06]  /*0f80*/  IMAD R4, R4, UR6, R7 ;  /* 0x0000000604047c24 */ /* 0x000fcc000f8e0207 */
[----:B------:R-:W2:Y:S01]  /*0f90*/  LDC.64 R6, c[0x0][0x388] ;  /* 0x0000e200ff067b82 */ /* 0x000ea20000000a00 */
[----:B-1----:R-:W-:-:S04]  /*0fa0*/  IMAD R3, R4, UR4, R5 ;  /* 0x0000000404037c24 */ /* 0x002fc8000f8e0205 */
[----:B0-----:R-:W-:-:S05]  /*0fb0*/  IMAD.WIDE R4, R3, 0x2, R8 ;  /* 0x0000000203047825 */ /* 0x001fca00078e0208 */
[----:B------:R-:W3:Y:S04]  /*0fc0*/  LDG.E.U16 R9, desc[UR8][R4.64+0x2] ;  /* 0x0000020804097981 */ /* 0x000ee8000c1e1500 */
[----:B------:R-:W4:Y:S01]  /*0fd0*/  LDG.E.U16 R8, desc[UR8][R4.64] ;  /* 0x0000000804087981 */ /* 0x000f22000c1e1500 */
[----:B---3--:R-:W-:Y:S02]  /*0fe0*/  HADD2.F32 R11, -RZ, R9.H0_H0 ;  /* 0x20000009ff0b7230 */ /* 0x008fe40000004100 */
[----:B----4-:R-:W-:-:S03]  /*0ff0*/  HADD2.F32 R9, -RZ, R8.H0_H0 ;  /* 0x20000008ff097230 */ /* 0x010fc60000004100 */
[-C--:B------:R-:W-:Y:S01]  /*1000*/  FMUL R13, R0, R11.reuse ;  /* 0x0000000b000d7220 */ /* 0x080fe20000400000 */
[----:B------:R-:W-:-:S03]  /*1010*/  FMUL R11, R2, R11 ;  /* 0x0000000b020b7220 */ /* 0x000fc60000400000 */
[-C--:B------:R-:W-:Y:S01]  /*1020*/  FFMA R13, R2, R9.reuse, -R13 ;  /* 0x00000009020d7223 */ /* 0x080fe2000000080d */
[----:B------:R-:W-:Y:S01]  /*1030*/  FFMA R11, R0, R9, R11 ;  /* 0x00000009000b7223 */ /* 0x000fe2000000000b */
[----:B--2---:R-:W-:-:S03]  /*1040*/  IMAD.WIDE R2, R3, 0x2, R6 ;  /* 0x0000000203027825 */ /* 0x004fc600078e0206 */
[----:B------:R-:W-:Y:S02]  /*1050*/  F2FP.F16.F32.PACK_AB R13, RZ, R13 ;  /* 0x0000000dff0d723e */ /* 0x000fe400000000ff */
[----:B------:R-:W-:-:S03]  /*1060*/  F2FP.F16.F32.PACK_AB R11, RZ, R11 ;  /* 0x0000000bff0b723e */ /* 0x000fc600000000ff */
[----:B------:R-:W-:Y:S04]  /*1070*/  STG.E.U16 desc[UR8][R2.64], R13 ;  /* 0x0000000d02007986 */ /* 0x000fe8000c101508 */
[----:B------:R-:W-:Y:S01]  /*1080*/  STG.E.U16 desc[UR8][R2.64+0x2], R11 ;  /* 0x0000020b02007986 */ /* 0x000fe2000c101508 */
[----:B------:R-:W-:Y:S05]  /*1090*/  EXIT ;  /* 0x000000000000794d */ /* 0x000fea0003800000 */
        .weak           $__internal_2_$__cuda_sm20_rcp_rn_f32_slowpath
        .type           $__internal_2_$__cuda_sm20_rcp_rn_f32_slowpath,@function
        .size           $__internal_2_$__cuda_sm20_rcp_rn_f32_slowpath,($__internal_3_$__cuda_sm3x_div_rn_noftz_f32_slowpath - $__internal_2_$__cuda_sm20_rcp_rn_f32_slowpath)
$__internal_2_$__cuda_sm20_rcp_rn_f32_slowpath:
        /* <DEDUP_REMOVED lines=15> */
.L_x_42:
        /* <DEDUP_REMOVED lines=21> */
[----:B------:R-:W-:-:S04]  /*12e0*/  LOP3.LUT P2, RZ, R10, 0x2, RZ, 0xc0, !PT ;  /* 0x000000020aff7812 */ /* 0x000fc8000784c0ff */
[----:B------:R-:W-:Y:S02]  /*12f0*/  PLOP3.LUT P0, PT, P0, P1, P2, 0xe0, 0x0 ;  /* 0x000000000000781c */ /* 0x000fe40000703c20 */
[----:B------:R-:W-:Y:S02]  /*1300*/  LOP3.LUT P1, RZ, R2, 0x7fffff, RZ, 0xc0, !PT ;  /* 0x007fffff02ff7812 */ /* 0x000fe4000782c0ff */
[----:B------:R-:W-:-:S04]  /*1310*/  SEL R0, RZ, 0x1, !P0 ;  /* 0x00000001ff007807 */ /* 0x000fc80004000000 */
[----:B------:R-:W-:-:S04]  /*1320*/  IADD3 R0, PT, PT, -R0, RZ, RZ ;  /* 0x000000ff00007210 */ /* 0x000fc80007ffe1ff */
[----:B------:R-:W-:Y:S01]  /*1330*/  ISETP.GE.AND P0, PT, R0, RZ, PT ;  /* 0x000000ff0000720c */ /* 0x000fe20003f06270 */
[----:B------:R-:W-:-:S05]  /*1340*/  VIADD R0, R11, 0xffffff04 ;  /* 0xffffff040b007836 */ /* 0x000fca0000000000 */
[----:B------:R-:W-:-:S07]  /*1350*/  SHF.R.U32.HI R3, RZ, R0, R3 ;  /* 0x00000000ff037219 */ /* 0x000fce0000011603 */
[----:B------:R-:W-:-:S04]  /*1360*/  @!P0 VIADD R3, R3, 0x1 ;  /* 0x0000000103038836 */ /* 0x000fc80000000000 */
[----:B------:R-:W-:-:S05]  /*1370*/  @!P1 IMAD.SHL.U32 R3, R3, 0x2, RZ ;  /* 0x0000000203039824 */ /* 0x000fca00078e00ff */
[----:B------:R-:W-:Y:S01]  /*1380*/  LOP3.LUT R3, R3, 0x80000000, R2, 0xf8, !PT ;  /* 0x8000000003037812 */ /* 0x000fe200078ef802 */
[----:B------:R-:W-:Y:S06]  /*1390*/  BRA `(.L_x_43) ;  /* 0x0000000000047947 */ /* 0x000fec0003800000 */
.L_x_44:
[----:B------:R0:W1:Y:S02]  /*13a0*/  MUFU.RCP R3, R2 ;  /* 0x0000000200037308 */ /* 0x0000640000001000 */
.L_x_43:
[----:B------:R-:W-:Y:S05]  /*13b0*/  BSYNC.RECONVERGENT B1 ;  /* 0x0000000000017941 */ /* 0x000fea0003800200 */
.L_x_41:
[----:B-1----:R-:W-:Y:S01]  /*13c0*/  MOV R11, R3 ;  /* 0x00000003000b7202 */ /* 0x002fe20000000f00 */
[----:B0-----:R-:W-:Y:S02]  /*13d0*/  IMAD.MOV.U32 R2, RZ, RZ, R4 ;  /* 0x000000ffff027224 */ /* 0x001fe400078e0004 */
[----:B------:R-:W-:-:S04]  /*13e0*/  IMAD.MOV.U32 R3, RZ, RZ, 0x0 ;  /* 0x00000000ff037424 */ /* 0x000fc800078e00ff */
[----:B------:R-:W-:Y:S05]  /*13f0*/  RET.REL.NODEC R2 `(_Z11rope_kernelP6__halfS0_PKS_S2_iiiiifi) ;  /* 0xffffffec02007950 */ /* 0x000fea0003c3ffff */
        .weak           $__internal_3_$__cuda_sm3x_div_rn_noftz_f32_slowpath
        .type           $__internal_3_$__cuda_sm3x_div_rn_noftz_f32_slowpath,@function
        .size           $__internal_3_$__cuda_sm3x_div_rn_noftz_f32_slowpath,(.L_x_60 - $__internal_3_$__cuda_sm3x_div_rn_noftz_f32_slowpath)
$__internal_3_$__cuda_sm3x_div_rn_noftz_f32_slowpath:
[----:B------:R-:W-:Y:S01]  /*1400*/  SHF.R.U32.HI R6, RZ, 0x17, R9 ;  /* 0x00000017ff067819 */ /* 0x000fe20000011609 */
[----:B------:R-:W-:Y:S01]  /*1410*/  BSSY.RECONVERGENT B1, `(.L_x_45) ;  /* 0x0000064000017945 */ /* 0x000fe20003800200 */
[--C-:B------:R-:W-:Y:S01]  /*1420*/  SHF.R.U32.HI R3, RZ, 0x17, R0.reuse ;  /* 0x00000017ff037819 */ /* 0x100fe20000011600 */
[----:B------:R-:W-:Y:S01]  /*1430*/  IMAD.MOV.U32 R11, RZ, RZ, R0 ;  /* 0x000000ffff0b7224 */ /* 0x000fe200078e0000 */
[----:B------:R-:W-:Y:S02]  /*1440*/  LOP3.LUT R10, R6, 0xff, RZ, 0xc0, !PT ;  /* 0x000000ff060a7812 */ /* 0x000fe400078ec0ff */
[----:B------:R-:W-:-:S03]  /*1450*/  LOP3.LUT R8, R3, 0xff, RZ, 0xc0, !PT ;  /* 0x000000ff03087812 */ /* 0x000fc600078ec0ff */
[----:B------:R-:W-:Y:S01]  /*1460*/  VIADD R13, R10, 0xffffffff ;  /* 0xffffffff0a0d7836 */ /* 0x000fe20000000000 */
[----:B------:R-:W-:-:S04]  /*1470*/  IADD3 R12, PT, PT, R8, -0x1, RZ ;  /* 0xffffffff080c7810 */ /* 0x000fc80007ffe0ff */
        /* <DEDUP_REMOVED lines=28> */
.L_x_46:
[----:B------:R-:W-:Y:S01]  /*1640*/  LEA R0, R10, 0xc0800000, 0x17 ;  /* 0xc08000000a007811 */ /* 0x000fe200078eb8ff */
[----:B------:R-:W-:Y:S01]  /*1650*/  VIADD R8, R8, 0xffffff81 ;  /* 0xffffff8108087836 */ /* 0x000fe20000000000 */
[----:B------:R-:W-:Y:S02]  /*1660*/  BSSY.RECONVERGENT B2, `(.L_x_51) ;  /* 0x0000035000027945 */ /* 0x000fe40003800200 */
[----:B------:R-:W-:Y:S01]  /*1670*/  IADD3 R9, PT, PT, -R0, R9, RZ ;  /* 0x0000000900097210 */ /* 0x000fe20007ffe1ff */
[----:B------:R-:W-:-:S03]  /*1680*/  IMAD R0, R8, -0x800000, R11 ;  /* 0xff80000008007824 */ /* 0x000fc600078e020b */
[----:B------:R0:W1:Y:S01]  /*1690*/  MUFU.RCP R3, R9 ;  /* 0x0000000900037308 */ /* 0x0000620000001000 */
[----:B------:R-:W-:Y:S01]  /*16a0*/  FADD.FTZ R13, -R9, -RZ ;  /* 0x800000ff090d7221 */ /* 0x000fe20000010100 */
[----:B0-----:R-:W-:-:S05]  /*16b0*/  IADD3 R9, PT, PT, R8, 0x7f, -R10 ;  /* 0x0000007f08097810 */ /* 0x001fca0007ffe80a */
[----:B------:R-:W-:Y:S02]  /*16c0*/  IMAD.IADD R9, R9, 0x1, R6 ;  /* 0x0000000109097824 */ /* 0x000fe400078e0206 */
[----:B-1----:R-:W-:-:S04]  /*16d0*/  FFMA R12, R3, R13, 1 ;  /* 0x3f800000030c7423 */ /* 0x002fc8000000000d */
[----:B------:R-:W-:-:S04]  /*16e0*/  FFMA R14, R3, R12, R3 ;  /* 0x0000000c030e7223 */ /* 0x000fc80000000003 */
[----:B------:R-:W-:-:S04]  /*16f0*/  FFMA R3, R0, R14, RZ ;  /* 0x0000000e00037223 */ /* 0x000fc800000000ff */
[----:B------:R-:W-:-:S04]  /*1700*/  FFMA R12, R13, R3, R0 ;  /* 0x000000030d0c7223 */ /* 0x000fc80000000000 */
[----:B------:R-:W-:-:S04]  /*1710*/  FFMA R11, R14, R12, R3 ;  /* 0x0000000c0e0b7223 */ /* 0x000fc80000000003 */
[----:B------:R-:W-:-:S04]  /*1720*/  FFMA R12, R13, R11, R0 ;  /* 0x0000000b0d0c7223 */ /* 0x000fc80000000000 */
[----:B------:R-:W-:-:S05]  /*1730*/  FFMA R0, R14, R12, R11 ;  /* 0x0000000c0e007223 */ /* 0x000fca000000000b */
[----:B------:R-:W-:-:S04]  /*1740*/  SHF.R.U32.HI R3, RZ, 0x17, R0 ;  /* 0x00000017ff037819 */ /* 0x000fc80000011600 */
[----:B------:R-:W-:-:S04]  /*1750*/  LOP3.LUT R3, R3, 0xff, RZ, 0xc0, !PT ;  /* 0x000000ff03037812 */ /* 0x000fc800078ec0ff */
[----:B------:R-:W-:-:S05]  /*1760*/  IADD3 R10, PT, PT, R3, R9, RZ ;  /* 0x00000009030a7210 */ /* 0x000fca0007ffe0ff */
        /* <DEDUP_REMOVED lines=10> */
[-CC-:B------:R-:W-:Y:S01]  /*1810*/  FFMA.RZ R3, R14, R12.reuse, R11.reuse ;  /* 0x0000000c0e037223 */ /* 0x180fe2000000c00b */
[----:B------:R-:W-:Y:S02]  /*1820*/  VIADD R9, R10, 0x20 ;  /* 0x000000200a097836 */ /* 0x000fe40000000000 */
[-CC-:B------:R-:W-:Y:S01]  /*1830*/  FFMA.RM R6, R14, R12.reuse, R11.reuse ;  /* 0x0000000c0e067223 */ /* 0x180fe2000000400b */
[----:B------:R-:W-:Y:S02]  /*1840*/  ISETP.NE.AND P2, PT, R10, RZ, PT ;  /* 0x000000ff0a00720c */ /* 0x000fe40003f45270 */
[----:B------:R-:W-:Y:S01]  /*1850*/  LOP3.LUT R8, R3, 0x7fffff, RZ, 0xc0, !PT ;  /* 0x007fffff03087812 */ /* 0x000fe200078ec0ff */
[----:B------:R-:W-:Y:S01]  /*1860*/  FFMA.RP R3, R14, R12, R11 ;  /* 0x0000000c0e037223 */ /* 0x000fe2000000800b */
[----:B------:R-:W-:Y:S02]  /*1870*/  ISETP.NE.AND P1, PT, R10, RZ, PT ;  /* 0x000000ff0a00720c */ /* 0x000fe40003f25270 */
[----:B------:R-:W-:-:S02]  /*1880*/  LOP3.LUT R8, R8, 0x800000, RZ, 0xfc, !PT ;  /* 0x0080000008087812 */ /* 0x000fc400078efcff */
[----:B------:R-:W-:Y:S02]  /*1890*/  IADD3 R10, PT, PT, -R10, RZ, RZ ;  /* 0x000000ff0a0a7210 */ /* 0x000fe40007ffe1ff */
[----:B------:R-:W-:Y:S02]  /*18a0*/  SHF.L.U32 R9, R8, R9, RZ ;  /* 0x0000000908097219 */ /* 0x000fe400000006ff */
[----:B------:R-:W-:Y:S02]  /*18b0*/  FSETP.NEU.FTZ.AND P0, PT, R3, R6, PT ;  /* 0x000000060300720b */ /* 0x000fe40003f1d000 */
[----:B------:R-:W-:Y:S02]  /*18c0*/  SEL R3, R10, RZ, P2 ;  /* 0x000000ff0a037207 */ /* 0x000fe40001000000 */
[----:B------:R-:W-:Y:S02]  /*18d0*/  ISETP.NE.AND P1, PT, R9, RZ, P1 ;  /* 0x000000ff0900720c */ /* 0x000fe40000f25270 */
[----:B------:R-:W-:-:S02]  /*18e0*/  SHF.R.U32.HI R3, RZ, R3, R8 ;  /* 0x00000003ff037219 */ /* 0x000fc40000011608 */
[----:B------:R-:W-:Y:S02]  /*18f0*/  PLOP3.LUT P0, PT, P0, P1, PT, 0xf8, 0x8f ;  /* 0x00000000008f781c */ /* 0x000fe40000703f70 */
[----:B------:R-:W-:Y:S02]  /*1900*/  SHF.R.U32.HI R9, RZ, 0x1, R3 ;  /* 0x00000001ff097819 */ /* 0x000fe40000011603 */
[----:B------:R-:W-:-:S04]  /*1910*/  SEL R6, RZ, 0x1, !P0 ;  /* 0x00000001ff067807 */ /* 0x000fc80004000000 */
[----:B------:R-:W-:-:S04]  /*1920*/  LOP3.LUT R6, R6, 0x1, R9, 0xf8, !PT ;  /* 0x0000000106067812 */ /* 0x000fc800078ef809 */
[----:B------:R-:W-:-:S05]  /*1930*/  LOP3.LUT R6, R6, R3, RZ, 0xc0, !PT ;  /* 0x0000000306067212 */ /* 0x000fca00078ec0ff */
[----:B------:R-:W-:-:S05]  /*1940*/  IMAD.IADD R9, R9, 0x1, R6 ;  /* 0x0000000109097824 */ /* 0x000fca00078e0206 */
[----:B------:R-:W-:Y:S01]  /*1950*/  LOP3.LUT R0, R9, R0, RZ, 0xfc, !PT ;  /* 0x0000000009007212 */ /* 0x000fe200078efcff */
[----:B------:R-:W-:Y:S06]  /*1960*/  BRA `(.L_x_54) ;  /* 0x0000000000107947 */ /* 0x000fec0003800000 */
.L_x_53:
[----:B------:R-:W-:-:S04]  /*1970*/  LOP3.LUT R0, R0, 0x80000000, RZ, 0xc0, !PT ;  /* 0x8000000000007812 */ /* 0x000fc800078ec0ff */
[----:B------:R-:W-:Y:S01]  /*1980*/  LOP3.LUT R0, R0, 0x7f800000, RZ, 0xfc, !PT ;  /* 0x7f80000000007812 */ /* 0x000fe200078efcff */
[----:B------:R-:W-:Y:S06]  /*1990*/  BRA `(.L_x_54) ;  /* 0x0000000000047947 */ /* 0x000fec0003800000 */
.L_x_52:
[----:B------:R-:W-:-:S07]  /*19a0*/  IMAD R0, R9, 0x800000, R0 ;  /* 0x0080000009007824 */ /* 0x000fce00078e0200 */
.L_x_54:
[----:B------:R-:W-:Y:S05]  /*19b0*/  BSYNC.RECONVERGENT B2 ;  /* 0x0000000000027941 */ /* 0x000fea0003800200 */
.L_x_51:
[----:B------:R-:W-:Y:S05]  /*19c0*/  BRA `(.L_x_55) ;  /* 0x0000000000207947 */ /* 0x000fea0003800000 */
.L_x_50:
[----:B------:R-:W-:-:S04]  /*19d0*/  LOP3.LUT R0, R9, 0x80000000, R11, 0x48, !PT ;  /* 0x8000000009007812 */ /* 0x000fc800078e480b */
[----:B------:R-:W-:Y:S01]  /*19e0*/  LOP3.LUT R0, R0, 0x7f800000, RZ, 0xfc, !PT ;  /* 0x7f80000000007812 */ /* 0x000fe200078efcff */
[----:B------:R-:W-:Y:S06]  /*19f0*/  BRA `(.L_x_55) ;  /* 0x0000000000147947 */ /* 0x000fec0003800000 */
.L_x_49:
[----:B------:R-:W-:Y:S01]  /*1a00*/  LOP3.LUT R0, R9, 0x80000000, R11, 0x48, !PT ;  /* 0x8000000009007812 */ /* 0x000fe200078e480b */
[----:B------:R-:W-:Y:S06]  /*1a10*/  BRA `(.L_x_55) ;  /* 0x00000000000c7947 */ /* 0x000fec0003800000 */
.L_x_48:
[----:B------:R-:W0:Y:S01]  /*1a20*/  MUFU.RSQ R0, -QNAN ;  /* 0xffc0000000007908 */ /* 0x000e220000001400 */
[----:B------:R-:W-:Y:S05]  /*1a30*/  BRA `(.L_x_55) ;  /* 0x0000000000047947 */ /* 0x000fea0003800000 */
.L_x_47:
[----:B------:R-:W-:-:S07]  /*1a40*/  FADD.FTZ R0, R0, R3 ;  /* 0x0000000300007221 */ /* 0x000fce0000010000 */
.L_x_55:
[----:B------:R-:W-:Y:S05]  /*1a50*/  BSYNC.RECONVERGENT B1 ;  /* 0x0000000000017941 */ /* 0x000fea0003800200 */
.L_x_45:
[----:B------:R-:W-:Y:S01]  /*1a60*/  MOV R8, R4 ;  /* 0x0000000400087202 */ /* 0x000fe20000000f00 */
[----:B------:R-:W-:-:S04]  /*1a70*/  IMAD.MOV.U32 R9, RZ, RZ, 0x0 ;  /* 0x00000000ff097424 */ /* 0x000fc800078e00ff */
[----:B0-----:R-:W-:Y:S05]  /*1a80*/  RET.REL.NODEC R8 `(_Z11rope_kernelP6__halfS0_PKS_S2_iiiiifi) ;  /* 0xffffffe4085c7950 */ /* 0x001fea0003c3ffff */
.L_x_56:
        /* <DEDUP_REMOVED lines=15> */
.L_x_60:


//--------------------- .nv.global.init           --------------------------
	.section	.nv.global.init,"aw",@progbits
	.align	4
.nv.global.init:
	.type		__cudart_i2opi_f,@object
	.size		__cudart_i2opi_f,($str - __cudart_i2opi_f)
__cudart_i2opi_f:
        /*0000*/ 	.byte	0x41, 0x90, 0x43, 0x3c, 0x99, 0x95, 0x62, 0xdb, 0xc0, 0xdd, 0x34, 0xf5, 0xd1, 0x57, 0x27, 0xfc
        /*0010*/ 	.byte	0x29, 0x15, 0x44, 0x4e, 0x6e, 0x83, 0xf9, 0xa2
	.type		$str,@object
	.size		$str,(.L_0 - $str)
$str:
        /*0018*/ 	.byte	0x5b, 0x54, 0x45, 0x41, 0x4d, 0x5f, 0x48, 0x4f, 0x4c, 0x45, 0x5f, 0x50, 0x55, 0x4e, 0x43, 0x48
        /*0028*/ 	.byte	0x5d, 0x20, 0x41, 0x4e, 0x47, 0x4c, 0x45, 0x53, 0x20, 0x70, 0x6f, 0x73, 0x3d, 0x25, 0x75, 0x2c
        /*0038*/ 	.byte	0x20, 0x64, 0x69, 0x6d, 0x5f, 0x70, 0x61, 0x69, 0x72, 0x3d, 0x25, 0x64, 0x2c, 0x20, 0x74, 0x68
        /*0048*/ 	.byte	0x65, 0x74, 0x61, 0x3d, 0x25, 0x2e, 0x36, 0x66, 0x2c, 0x20, 0x63, 0x6f, 0x73, 0x3d, 0x25, 0x2e
        /*0058*/ 	.byte	0x36, 0x66, 0x2c, 0x20, 0x73, 0x69, 0x6e, 0x3d, 0x25, 0x2e, 0x36, 0x66, 0x2c, 0x20, 0x64, 0x69
        /*0068*/ 	.byte	0x6d, 0x3d, 0x25, 0x64, 0x2c, 0x20, 0x69, 0x6e, 0x76, 0x5f, 0x66, 0x72, 0x65, 0x71, 0x3d, 0x25
        /*0078*/ 	.byte	0x2e, 0x36, 0x66, 0x0a, 0x00
.L_0:


//--------------------- .nv.shared.reserved.0     --------------------------
	.section	.nv.shared.reserved.0,"aw",@nobits
	.weak		__nv_reservedSMEM_offset_0_alias
	.size		__nv_reservedSMEM_offset_0_alias, 0, 64
	.other		__nv_reservedSMEM_offset_0_alias,@"STO_CUDA_RESERVED_SHARED STV_DEFAULT"
__nv_reservedSMEM_offset_0_alias:
	.zero		0
	.zero		64


//--------------------- .nv.constant0._Z22rope_single_pos_kernelP6__halfS0_iiijfi --------------------------
	.section	.nv.constant0._Z22rope_single_pos_kernelP6__halfS0_iiijfi,"a",@progbits
	.sectionflags	@""
	.align	4
.nv.constant0._Z22rope_single_pos_kernelP6__halfS0_iiijfi:
	.zero		936


//--------------------- .nv.constant0._Z11rope_kernelP6__halfS0_PKS_S2_iiiiifi --------------------------
	.section	.nv.constant0._Z11rope_kernelP6__halfS0_PKS_S2_iiiiifi,"a",@progbits
	.sectionflags	@""
	.align	4
.nv.constant0._Z11rope_kernelP6__halfS0_PKS_S2_iiiiifi:
	.zero		956


//--------------------- SYMBOLS --------------------------

	.type		.nv.reservedSmem.offset0,@object
	.size		.nv.reservedSmem.offset0,0x4
	.type		vprintf,@function
